	.target	sm_90a

	.elftype	@"ET_EXEC"


//--------------------- .note.nv.tkinfo           --------------------------
	.section	.note.nv.tkinfo,"",@"SHT_NOTE"
	.sectionflags	@"SHF_NOTE_NV_TKINFO"
	.tkinfo
        /*0018*/ 	.word	0x00000002
        /*0030*/ 	.string	""
        /*0030*/ 	.string	"ptxas"
        /*0030*/ 	.string	"Cuda compilation tools, release 13.0, V13.0.88"
        /*0030*/ 	.string	"Build cuda_13.0.r13.0/compiler.36424714_0"
        /*0030*/ 	.string	"-arch sm_90a -m 64 "



//--------------------- .note.nv.cuinfo           --------------------------
	.section	.note.nv.cuinfo,"",@"SHT_NOTE"
	.sectionflags	@"SHF_NOTE_NV_CUINFO"
        /*0018*/ 	.short	0x0002
        /*001a*/ 	.short	0x005a
        /*001c*/ 	.short	0x0082
	.zero		2


//--------------------- .nv.info                  --------------------------
	.section	.nv.info,"",@"SHT_CUDA_INFO"
	.align	4


	//----- nvinfo : EIATTR_REGCOUNT
	.align		4
        /*0000*/ 	.byte	0x04, 0x2f
        /*0002*/ 	.short	(.L_15 - .L_14)
	.align		4
.L_14:
        /*0004*/ 	.word	index@(_ZN7cutlass13device_kernelINS_4gemm6kernel13GemmUniversalIN4cute5tupleIJiiiiEEENS1_10collective13CollectiveMmaINS1_34MainloopSm90TmaGmmaWarpSpecializedILi28ENS5_IJNS4_1CILi1EEESB_SB_EEENS1_35KernelTmaWarpSpecializedCooperativeEEENS5_IJNSA_ILi128EEESF_NSA_ILi32EEEEEEaNS5_IJlSB_lEEEaSI_NS4_8TiledMMAINS4_8MMA_AtomIJNS4_4SM904GMMA27MMA_64x128x32_S32S8S8_SS_TNEEEENS4_6LayoutINS5_IJNSA_ILi2EEESB_SB_EEENS5_IJSB_NSA_ILi0EEESS_EEEEENS5_IJNS4_10UnderscoreESV_SV_EEEEENS4_13SM90_TMA_LOADENS4_14ComposedLayoutINS4_7SwizzleILi1ELi4ELi3EEENS4_18smem_ptr_flag_bitsILi8EEENSP_INS5_IJNSA_ILi8EEESG_EEENS5_IJSG_SB_EEEEEEEvNS4_8identityESY_S18_vS19_EENS_8epilogue10collective6detail29Sm90TmaWarpSpecializedAdapterINS1C_15DefaultEpilogueIaSI_SI_NS1B_6thread17LinearCombinationIaLi1EiiLNS1G_9ScaleType4KindE0ELNS_15FloatRoundStyleE2EaEENS1_15EpilogueDefaultEEEEEvvEEEEvNT_6ParamsE)
        /*0008*/ 	.word	0x000000a8


	//----- nvinfo : EIATTR_FRAME_SIZE
	.align		4
.L_15:
        /*000c*/ 	.byte	0x04, 0x11
        /*000e*/ 	.short	(.L_17 - .L_16)
	.align		4
.L_16:
        /*0010*/ 	.word	index@(_ZN7cutlass13device_kernelINS_4gemm6kernel13GemmUniversalIN4cute5tupleIJiiiiEEENS1_10collective13CollectiveMmaINS1_34MainloopSm90TmaGmmaWarpSpecializedILi28ENS5_IJNS4_1CILi1EEESB_SB_EEENS1_35KernelTmaWarpSpecializedCooperativeEEENS5_IJNSA_ILi128EEESF_NSA_ILi32EEEEEEaNS5_IJlSB_lEEEaSI_NS4_8TiledMMAINS4_8MMA_AtomIJNS4_4SM904GMMA27MMA_64x128x32_S32S8S8_SS_TNEEEENS4_6LayoutINS5_IJNSA_ILi2EEESB_SB_EEENS5_IJSB_NSA_ILi0EEESS_EEEEENS5_IJNS4_10UnderscoreESV_SV_EEEEENS4_13SM90_TMA_LOADENS4_14ComposedLayoutINS4_7SwizzleILi1ELi4ELi3EEENS4_18smem_ptr_flag_bitsILi8EEENSP_INS5_IJNSA_ILi8EEESG_EEENS5_IJSG_SB_EEEEEEEvNS4_8identityESY_S18_vS19_EENS_8epilogue10collective6detail29Sm90TmaWarpSpecializedAdapterINS1C_15DefaultEpilogueIaSI_SI_NS1B_6thread17LinearCombinationIaLi1EiiLNS1G_9ScaleType4KindE0ELNS_15FloatRoundStyleE2EaEENS1_15EpilogueDefaultEEEEEvvEEEEvNT_6ParamsE)
        /*0014*/ 	.word	0x00000000


	//----- nvinfo : EIATTR_MIN_STACK_SIZE
	.align		4
.L_17:
        /*0018*/ 	.byte	0x04, 0x12
        /*001a*/ 	.short	(.L_19 - .L_18)
	.align		4
.L_18:
        /*001c*/ 	.word	index@(_ZN7cutlass13device_kernelINS_4gemm6kernel13GemmUniversalIN4cute5tupleIJiiiiEEENS1_10collective13CollectiveMmaINS1_34MainloopSm90TmaGmmaWarpSpecializedILi28ENS5_IJNS4_1CILi1EEESB_SB_EEENS1_35KernelTmaWarpSpecializedCooperativeEEENS5_IJNSA_ILi128EEESF_NSA_ILi32EEEEEEaNS5_IJlSB_lEEEaSI_NS4_8TiledMMAINS4_8MMA_AtomIJNS4_4SM904GMMA27MMA_64x128x32_S32S8S8_SS_TNEEEENS4_6LayoutINS5_IJNSA_ILi2EEESB_SB_EEENS5_IJSB_NSA_ILi0EEESS_EEEEENS5_IJNS4_10UnderscoreESV_SV_EEEEENS4_13SM90_TMA_LOADENS4_14ComposedLayoutINS4_7SwizzleILi1ELi4ELi3EEENS4_18smem_ptr_flag_bitsILi8EEENSP_INS5_IJNSA_ILi8EEESG_EEENS5_IJSG_SB_EEEEEEEvNS4_8identityESY_S18_vS19_EENS_8epilogue10collective6detail29Sm90TmaWarpSpecializedAdapterINS1C_15DefaultEpilogueIaSI_SI_NS1B_6thread17LinearCombinationIaLi1EiiLNS1G_9ScaleType4KindE0ELNS_15FloatRoundStyleE2EaEENS1_15EpilogueDefaultEEEEEvvEEEEvNT_6ParamsE)
        /*0020*/ 	.word	0x00000000
.L_19:


//--------------------- .nv.compat                --------------------------
	.section	.nv.compat,"",@"SHT_CUDA_COMPAT_INFO"
	.align	4
        /*0000*/ 	.byte	0x02, 0x09, 0x01, 0x00, 0x02, 0x02, 0x04, 0x00, 0x02, 0x05, 0x05, 0x00, 0x03, 0x07, 0x01, 0x01
        /*0010*/ 	.byte	0x02, 0x03, 0x01, 0x00, 0x02, 0x06, 0x01, 0x00, 0x04, 0x0b, 0x08, 0x00, 0x00, 0x00, 0x00, 0x00
        /*0020*/ 	.byte	0x00, 0x00, 0x00, 0x00


//--------------------- .nv.info._ZN7cutlass13device_kernelINS_4gemm6kernel13GemmUniversalIN4cute5tupleIJiiiiEEENS1_10collective13CollectiveMmaINS1_34MainloopSm90TmaGmmaWarpSpecializedILi28ENS5_IJNS4_1CILi1EEESB_SB_EEENS1_35KernelTmaWarpSpecializedCooperativeEEENS5_IJNSA_ILi128EEESF_NSA_ILi32EEEEEEaNS5_IJlSB_lEEEaSI_NS4_8TiledMMAINS4_8MMA_AtomIJNS4_4SM904GMMA27MMA_64x128x32_S32S8S8_SS_TNEEEENS4_6LayoutINS5_IJNSA_ILi2EEESB_SB_EEENS5_IJSB_NSA_ILi0EEESS_EEEEENS5_IJNS4_10UnderscoreESV_SV_EEEEENS4_13SM90_TMA_LOADENS4_14ComposedLayoutINS4_7SwizzleILi1ELi4ELi3EEENS4_18smem_ptr_flag_bitsILi8EEENSP_INS5_IJNSA_ILi8EEESG_EEENS5_IJSG_SB_EEEEEEEvNS4_8identityESY_S18_vS19_EENS_8epilogue10collective6detail29Sm90TmaWarpSpecializedAdapterINS1C_15DefaultEpilogueIaSI_SI_NS1B_6thread17LinearCombinationIaLi1EiiLNS1G_9ScaleType4KindE0ELNS_15FloatRoundStyleE2EaEENS1_15EpilogueDefaultEEEEEvvEEEEvNT_6ParamsE --------------------------
	.section	.nv.info._ZN7cutlass13device_kernelINS_4gemm6kernel13GemmUniversalIN4cute5tupleIJiiiiEEENS1_10collective13CollectiveMmaINS1_34MainloopSm90TmaGmmaWarpSpecializedILi28ENS5_IJNS4_1CILi1EEESB_SB_EEENS1_35KernelTmaWarpSpecializedCooperativeEEENS5_IJNSA_ILi128EEESF_NSA_ILi32EEEEEEaNS5_IJlSB_lEEEaSI_NS4_8TiledMMAINS4_8MMA_AtomIJNS4_4SM904GMMA27MMA_64x128x32_S32S8S8_SS_TNEEEENS4_6LayoutINS5_IJNSA_ILi2EEESB_SB_EEENS5_IJSB_NSA_ILi0EEESS_EEEEENS5_IJNS4_10UnderscoreESV_SV_EEEEENS4_13SM90_TMA_LOADENS4_14ComposedLayoutINS4_7SwizzleILi1ELi4ELi3EEENS4_18smem_ptr_flag_bitsILi8EEENSP_INS5_IJNSA_ILi8EEESG_EEENS5_IJSG_SB_EEEEEEEvNS4_8identityESY_S18_vS19_EENS_8epilogue10collective6detail29Sm90TmaWarpSpecializedAdapterINS1C_15DefaultEpilogueIaSI_SI_NS1B_6thread17LinearCombinationIaLi1EiiLNS1G_9ScaleType4KindE0ELNS_15FloatRoundStyleE2EaEENS1_15EpilogueDefaultEEEEEvvEEEEvNT_6ParamsE,"",@"SHT_CUDA_INFO"
	.sectionflags	@""
	.align	4


	//----- nvinfo : EIATTR_CUDA_API_VERSION
	.align		4
        /*0000*/ 	.byte	0x04, 0x37
        /*0002*/ 	.short	(.L_21 - .L_20)
.L_20:
        /*0004*/ 	.word	0x00000082


	//----- nvinfo : EIATTR_KPARAM_INFO
	.align		4
.L_21:
        /*0008*/ 	.byte	0x04, 0x17
        /*000a*/ 	.short	(.L_23 - .L_22)
.L_22:
        /*000c*/ 	.word	0x00000000
        /*0010*/ 	.short	0x0000
        /*0012*/ 	.short	0x0070
        /*0014*/ 	.byte	0x00, 0xf0, 0x01, 0x10


	//----- nvinfo : EIATTR_SPARSE_MMA_MASK
	.align		4
.L_23:
        /*0018*/ 	.byte	0x03, 0x50
        /*001a*/ 	.short	0x0000


	//----- nvinfo : EIATTR_MAXREG_COUNT
	.align		4
        /*001c*/ 	.byte	0x03, 0x1b
        /*001e*/ 	.short	0x00a8


	//----- nvinfo : EIATTR_NUM_BARRIERS
	.align		4
        /*0020*/ 	.byte	0x02, 0x4c
        /*0022*/ 	.byte	0x01
	.zero		1


	//----- nvinfo : EIATTR_EXTERNS
	.align		4
        /*0024*/ 	.byte	0x04, 0x0f
        /*0026*/ 	.short	(.L_25 - .L_24)


	//   ....[0]....
	.align		4
.L_24:
        /*0028*/ 	.word	index@(__assertfail)


	//----- nvinfo : EIATTR_MERCURY_ISA_VERSION
	.align		4
.L_25:
        /*002c*/ 	.byte	0x03, 0x5f
        /*002e*/ 	.short	0x0101


	//----- nvinfo : EIATTR_INT_WARP_WIDE_INSTR_OFFSETS
	.align		4
        /*0030*/ 	.byte	0x04, 0x31
        /*0032*/ 	.short	(.L_27 - .L_26)


	//   ....[0]....
.L_26:
        /*0034*/ 	.word	0x000006e0


	//   ....[1]....
        /*0038*/ 	.word	0x000006f0


	//   ....[2]....
        /*003c*/ 	.word	0x00000810


	//----- nvinfo : EIATTR_COOP_GROUP_MASK_REGIDS
	.align		4
.L_27:
        /*0040*/ 	.byte	0x04, 0x29
        /*0042*/ 	.short	(.L_29 - .L_28)


	//   ....[0]....
.L_28:
        /*0044*/ 	.word	0xffffffff


	//   ....[1]....
        /*0048*/ 	.word	0xffffffff


	//   ....[2]....
        /*004c*/ 	.word	0xffffffff


	//   ....[3]....
        /*0050*/ 	.word	0xffffffff


	//   ....[4]....
        /*0054*/ 	.word	0xffffffff


	//----- nvinfo : EIATTR_COOP_GROUP_INSTR_OFFSETS
	.align		4
.L_29:
        /*0058*/ 	.byte	0x04, 0x28
        /*005a*/ 	.short	(.L_31 - .L_30)


	//   ....[0]....
.L_30:
        /*005c*/ 	.word	0x00000060


	//   ....[1]....
        /*0060*/ 	.word	0x00000070


	//   ....[2]....
        /*0064*/ 	.word	0x00000130


	//   ....[3]....
        /*0068*/ 	.word	0x000005f0


	//   ....[4]....
        /*006c*/ 	.word	0x00001490


	//----- nvinfo : EIATTR_REG_RECONFIG
	.align		4
.L_31:
        /*0070*/ 	.byte	0x01, 0x54
	.zero		2


	//----- nvinfo : EIATTR_SYSCALL_OFFSETS
	.align		4
        /*0074*/ 	.byte	0x04, 0x46
        /*0076*/ 	.short	(.L_33 - .L_32)


	//   ....[0]....
.L_32:
        /*0078*/ 	.word	0x00001680


	//----- nvinfo : EIATTR_MBARRIER_INSTR_OFFSETS
	.align		4
.L_33:
        /*007c*/ 	.byte	0x04, 0x39
        /*007e*/ 	.short	(.L_35 - .L_34)


	//   ....[0]....
.L_34:
        /*0080*/ 	.word	0x00000250
        /*0084*/ 	.word	0x000000ff
        /*0088*/ 	.word	0x00000000
        /*008c*/ 	.short	0x0100
        /*008e*/ 	.byte	0x08
	.zero		1


	//   ....[1]....
        /*0090*/ 	.word	0x00000260
        /*0094*/ 	.word	0x000000ff
        /*0098*/ 	.word	0x000000e0
        /*009c*/ 	.short	0x0100
        /*009e*/ 	.byte	0x08
	.zero		1


	//   ....[2]....
        /*00a0*/ 	.word	0x00000270
        /*00a4*/ 	.word	0x000000ff
        /*00a8*/ 	.word	0x00000008
        /*00ac*/ 	.short	0x0100
        /*00ae*/ 	.byte	0x08
	.zero		1


	//   ....[3]....
        /*00b0*/ 	.word	0x00000280
        /*00b4*/ 	.word	0x000000ff
        /*00b8*/ 	.word	0x000000e8
        /*00bc*/ 	.short	0x0100
        /*00be*/ 	.byte	0x08
	.zero		1


	//   ....[4]....
        /*00c0*/ 	.word	0x00000290
        /*00c4*/ 	.word	0x000000ff
        /*00c8*/ 	.word	0x00000010
        /*00cc*/ 	.short	0x0100
        /*00ce*/ 	.byte	0x08
	.zero		1


	//   ....[5]....
        /*00d0*/ 	.word	0x000002a0
        /*00d4*/ 	.word	0x000000ff
        /*00d8*/ 	.word	0x000000f0
        /*00dc*/ 	.short	0x0100
        /*00de*/ 	.byte	0x08
	.zero		1


	//   ....[6]....
        /*00e0*/ 	.word	0x000002b0
        /*00e4*/ 	.word	0x000000ff
        /*00e8*/ 	.word	0x00000018
        /*00ec*/ 	.short	0x0100
        /*00ee*/ 	.byte	0x08
	.zero		1


	//   ....[7]....
        /*00f0*/ 	.word	0x000002c0
        /*00f4*/ 	.word	0x000000ff
        /*00f8*/ 	.word	0x000000f8
        /*00fc*/ 	.short	0x0100
        /*00fe*/ 	.byte	0x08
	.zero		1


	//   ....[8]....
        /*0100*/ 	.word	0x000002d0
        /*0104*/ 	.word	0x000000ff
        /*0108*/ 	.word	0x00000020
        /*010c*/ 	.short	0x0100
        /*010e*/ 	.byte	0x08
	.zero		1


	//   ....[9]....
        /*0110*/ 	.word	0x000002e0
        /*0114*/ 	.word	0x000000ff
        /*0118*/ 	.word	0x00000100
        /*011c*/ 	.short	0x0100
        /*011e*/ 	.byte	0x08
	.zero		1


	//   ....[10]....
        /*0120*/ 	.word	0x000002f0
        /*0124*/ 	.word	0x000000ff
        /*0128*/ 	.word	0x00000028
        /*012c*/ 	.short	0x0100
        /*012e*/ 	.byte	0x08
	.zero		1


	//   ....[11]....
        /*0130*/ 	.word	0x00000300
        /*0134*/ 	.word	0x000000ff
        /*0138*/ 	.word	0x00000108
        /*013c*/ 	.short	0x0100
        /*013e*/ 	.byte	0x08
	.zero		1


	//   ....[12]....
        /*0140*/ 	.word	0x00000310
        /*0144*/ 	.word	0x000000ff
        /*0148*/ 	.word	0x00000030
        /*014c*/ 	.short	0x0100
        /*014e*/ 	.byte	0x08
	.zero		1


	//   ....[13]....
        /*0150*/ 	.word	0x00000320
        /*0154*/ 	.word	0x000000ff
        /*0158*/ 	.word	0x00000110
        /*015c*/ 	.short	0x0100
        /*015e*/ 	.byte	0x08
	.zero		1


	//   ....[14]....
        /*0160*/ 	.word	0x00000330
        /*0164*/ 	.word	0x000000ff
        /*0168*/ 	.word	0x00000038
        /*016c*/ 	.short	0x0100
        /*016e*/ 	.byte	0x08
	.zero		1


	//   ....[15]....
        /*0170*/ 	.word	0x00000340
        /*0174*/ 	.word	0x000000ff
        /*0178*/ 	.word	0x00000118
        /*017c*/ 	.short	0x0100
        /*017e*/ 	.byte	0x08
	.zero		1


	//   ....[16]....
        /*0180*/ 	.word	0x00000350
        /*0184*/ 	.word	0x000000ff
        /*0188*/ 	.word	0x00000040
        /*018c*/ 	.short	0x0100
        /*018e*/ 	.byte	0x08
	.zero		1


	//   ....[17]....
        /*0190*/ 	.word	0x00000360
        /*0194*/ 	.word	0x000000ff
        /*0198*/ 	.word	0x00000120
        /*019c*/ 	.short	0x0100
        /*019e*/ 	.byte	0x08
	.zero		1


	//   ....[18]....
        /*01a0*/ 	.word	0x00000370
        /*01a4*/ 	.word	0x000000ff
        /*01a8*/ 	.word	0x00000048
        /*01ac*/ 	.short	0x0100
        /*01ae*/ 	.byte	0x08
	.zero		1


	//   ....[19]....
        /*01b0*/ 	.word	0x00000380
        /*01b4*/ 	.word	0x000000ff
        /*01b8*/ 	.word	0x00000128
        /*01bc*/ 	.short	0x0100
        /*01be*/ 	.byte	0x08
	.zero		1


	//   ....[20]....
        /*01c0*/ 	.word	0x00000390
        /*01c4*/ 	.word	0x000000ff
        /*01c8*/ 	.word	0x00000050
        /*01cc*/ 	.short	0x0100
        /*01ce*/ 	.byte	0x08
	.zero		1


	//   ....[21]....
        /*01d0*/ 	.word	0x000003a0
        /*01d4*/ 	.word	0x000000ff
        /*01d8*/ 	.word	0x00000130
        /*01dc*/ 	.short	0x0100
        /*01de*/ 	.byte	0x08
	.zero		1


	//   ....[22]....
        /*01e0*/ 	.word	0x000003b0
        /*01e4*/ 	.word	0x000000ff
        /*01e8*/ 	.word	0x00000058
        /*01ec*/ 	.short	0x0100
        /*01ee*/ 	.byte	0x08
	.zero		1


	//   ....[23]....
        /*01f0*/ 	.word	0x000003c0
        /*01f4*/ 	.word	0x000000ff
        /*01f8*/ 	.word	0x00000138
        /*01fc*/ 	.short	0x0100
        /*01fe*/ 	.byte	0x08
	.zero		1


	//   ....[24]....
        /*0200*/ 	.word	0x000003d0
        /*0204*/ 	.word	0x000000ff
        /*0208*/ 	.word	0x00000060
        /*020c*/ 	.short	0x0100
        /*020e*/ 	.byte	0x08
	.zero		1


	//   ....[25]....
        /*0210*/ 	.word	0x000003e0
        /*0214*/ 	.word	0x000000ff
        /*0218*/ 	.word	0x00000140
        /*021c*/ 	.short	0x0100
        /*021e*/ 	.byte	0x08
	.zero		1


	//   ....[26]....
        /*0220*/ 	.word	0x000003f0
        /*0224*/ 	.word	0x000000ff
        /*0228*/ 	.word	0x00000068
        /*022c*/ 	.short	0x0100
        /*022e*/ 	.byte	0x08
	.zero		1


	//   ....[27]....
        /*0230*/ 	.word	0x00000400
        /*0234*/ 	.word	0x000000ff
        /*0238*/ 	.word	0x00000148
        /*023c*/ 	.short	0x0100
        /*023e*/ 	.byte	0x08
	.zero		1


	//   ....[28]....
        /*0240*/ 	.word	0x00000410
        /*0244*/ 	.word	0x000000ff
        /*0248*/ 	.word	0x00000070
        /*024c*/ 	.short	0x0100
        /*024e*/ 	.byte	0x08
	.zero		1


	//   ....[29]....
        /*0250*/ 	.word	0x00000420
        /*0254*/ 	.word	0x000000ff
        /*0258*/ 	.word	0x00000150
        /*025c*/ 	.short	0x0100
        /*025e*/ 	.byte	0x08
	.zero		1


	//   ....[30]....
        /*0260*/ 	.word	0x00000430
        /*0264*/ 	.word	0x000000ff
        /*0268*/ 	.word	0x00000078
        /*026c*/ 	.short	0x0100
        /*026e*/ 	.byte	0x08
	.zero		1


	//   ....[31]....
        /*0270*/ 	.word	0x00000440
        /*0274*/ 	.word	0x000000ff
        /*0278*/ 	.word	0x00000158
        /*027c*/ 	.short	0x0100
        /*027e*/ 	.byte	0x08
	.zero		1


	//   ....[32]....
        /*0280*/ 	.word	0x00000450
        /*0284*/ 	.word	0x000000ff
        /*0288*/ 	.word	0x00000080
        /*028c*/ 	.short	0x0100
        /*028e*/ 	.byte	0x08
	.zero		1


	//   ....[33]....
        /*0290*/ 	.word	0x00000460
        /*0294*/ 	.word	0x000000ff
        /*0298*/ 	.word	0x00000160
        /*029c*/ 	.short	0x0100
        /*029e*/ 	.byte	0x08
	.zero		1


	//   ....[34]....
        /*02a0*/ 	.word	0x00000470
        /*02a4*/ 	.word	0x000000ff
        /*02a8*/ 	.word	0x00000088
        /*02ac*/ 	.short	0x0100
        /*02ae*/ 	.byte	0x08
	.zero		1


	//   ....[35]....
        /*02b0*/ 	.word	0x00000480
        /*02b4*/ 	.word	0x000000ff
        /*02b8*/ 	.word	0x00000168
        /*02bc*/ 	.short	0x0100
        /*02be*/ 	.byte	0x08
	.zero		1


	//   ....[36]....
        /*02c0*/ 	.word	0x00000490
        /*02c4*/ 	.word	0x000000ff
        /*02c8*/ 	.word	0x00000090
        /*02cc*/ 	.short	0x0100
        /*02ce*/ 	.byte	0x08
	.zero		1


	//   ....[37]....
        /*02d0*/ 	.word	0x000004a0
        /*02d4*/ 	.word	0x000000ff
        /*02d8*/ 	.word	0x00000170
        /*02dc*/ 	.short	0x0100
        /*02de*/ 	.byte	0x08
	.zero		1


	//   ....[38]....
        /*02e0*/ 	.word	0x000004b0
        /*02e4*/ 	.word	0x000000ff
        /*02e8*/ 	.word	0x00000098
        /*02ec*/ 	.short	0x0100
        /*02ee*/ 	.byte	0x08
	.zero		1


	//   ....[39]....
        /*02f0*/ 	.word	0x000004c0
        /*02f4*/ 	.word	0x000000ff
        /*02f8*/ 	.word	0x00000178
        /*02fc*/ 	.short	0x0100
        /*02fe*/ 	.byte	0x08
	.zero		1


	//   ....[40]....
        /*0300*/ 	.word	0x000004d0
        /*0304*/ 	.word	0x000000ff
        /*0308*/ 	.word	0x000000a0
        /*030c*/ 	.short	0x0100
        /*030e*/ 	.byte	0x08
	.zero		1


	//   ....[41]....
        /*0310*/ 	.word	0x000004e0
        /*0314*/ 	.word	0x000000ff
        /*0318*/ 	.word	0x00000180
        /*031c*/ 	.short	0x0100
        /*031e*/ 	.byte	0x08
	.zero		1


	//   ....[42]....
        /*0320*/ 	.word	0x000004f0
        /*0324*/ 	.word	0x000000ff
        /*0328*/ 	.word	0x000000a8
        /*032c*/ 	.short	0x0100
        /*032e*/ 	.byte	0x08
	.zero		1


	//   ....[43]....
        /*0330*/ 	.word	0x00000500
        /*0334*/ 	.word	0x000000ff
        /*0338*/ 	.word	0x00000188
        /*033c*/ 	.short	0x0100
        /*033e*/ 	.byte	0x08
	.zero		1


	//   ....[44]....
        /*0340*/ 	.word	0x00000510
        /*0344*/ 	.word	0x000000ff
        /*0348*/ 	.word	0x000000b0
        /*034c*/ 	.short	0x0100
        /*034e*/ 	.byte	0x08
	.zero		1


	//   ....[45]....
        /*0350*/ 	.word	0x00000520
        /*0354*/ 	.word	0x000000ff
        /*0358*/ 	.word	0x00000190
        /*035c*/ 	.short	0x0100
        /*035e*/ 	.byte	0x08
	.zero		1


	//   ....[46]....
        /*0360*/ 	.word	0x00000530
        /*0364*/ 	.word	0x000000ff
        /*0368*/ 	.word	0x000000b8
        /*036c*/ 	.short	0x0100
        /*036e*/ 	.byte	0x08
	.zero		1


	//   ....[47]....
        /*0370*/ 	.word	0x00000540
        /*0374*/ 	.word	0x000000ff
        /*0378*/ 	.word	0x00000198
        /*037c*/ 	.short	0x0100
        /*037e*/ 	.byte	0x08
	.zero		1


	//   ....[48]....
        /*0380*/ 	.word	0x00000550
        /*0384*/ 	.word	0x000000ff
        /*0388*/ 	.word	0x000000c0
        /*038c*/ 	.short	0x0100
        /*038e*/ 	.byte	0x08
	.zero		1


	//   ....[49]....
        /*0390*/ 	.word	0x00000560
        /*0394*/ 	.word	0x000000ff
        /*0398*/ 	.word	0x000001a0
        /*039c*/ 	.short	0x0100
        /*039e*/ 	.byte	0x08
	.zero		1


	//   ....[50]....
        /*03a0*/ 	.word	0x00000570
        /*03a4*/ 	.word	0x000000ff
        /*03a8*/ 	.word	0x000000c8
        /*03ac*/ 	.short	0x0100
        /*03ae*/ 	.byte	0x08
	.zero		1


	//   ....[51]....
        /*03b0*/ 	.word	0x00000580
        /*03b4*/ 	.word	0x000000ff
        /*03b8*/ 	.word	0x000001a8
        /*03bc*/ 	.short	0x0100
        /*03be*/ 	.byte	0x08
	.zero		1


	//   ....[52]....
        /*03c0*/ 	.word	0x00000590
        /*03c4*/ 	.word	0x000000ff
        /*03c8*/ 	.word	0x000000d0
        /*03cc*/ 	.short	0x0100
        /*03ce*/ 	.byte	0x08
	.zero		1


	//   ....[53]....
        /*03d0*/ 	.word	0x000005a0
        /*03d4*/ 	.word	0x000000ff
        /*03d8*/ 	.word	0x000001b0
        /*03dc*/ 	.short	0x0100
        /*03de*/ 	.byte	0x08
	.zero		1


	//   ....[54]....
        /*03e0*/ 	.word	0x000005b0
        /*03e4*/ 	.word	0x000000ff
        /*03e8*/ 	.word	0x000000d8
        /*03ec*/ 	.short	0x0100
        /*03ee*/ 	.byte	0x08
	.zero		1


	//   ....[55]....
        /*03f0*/ 	.word	0x000005c0
        /*03f4*/ 	.word	0x000000ff
        /*03f8*/ 	.word	0x000001b8
        /*03fc*/ 	.short	0x0100
        /*03fe*/ 	.byte	0x08
	.zero		1


	//   ....[56]....
        /*0400*/ 	.word	0x00000890
        /*0404*/ 	.word	0x000000ff
        /*0408*/ 	.word	0x000001d0
        /*040c*/ 	.short	0x0100
        /*040e*/ 	.byte	0x08
	.zero		1


	//   ....[57]....
        /*0410*/ 	.word	0x000008f0
        /*0414*/ 	.word	0x000000ff
        /*0418*/ 	.word	0x000001d8
        /*041c*/ 	.short	0x0100
        /*041e*/ 	.byte	0x08
	.zero		1


	//   ....[58]....
        /*0420*/ 	.word	0x00001750
        /*0424*/ 	.word	0x00000003
        /*0428*/ 	.word	0x00000000
        /*042c*/ 	.short	0x010a
        /*042e*/ 	.byte	0x3f
	.zero		1


	//   ....[59]....
        /*0430*/ 	.word	0x000017b0
        /*0434*/ 	.word	0x00000003
        /*0438*/ 	.word	0x00000000
        /*043c*/ 	.short	0x010a
        /*043e*/ 	.byte	0x3f
	.zero		1


	//   ....[60]....
        /*0440*/ 	.word	0x000019c0
        /*0444*/ 	.word	0x00000005
        /*0448*/ 	.word	0x00000000
        /*044c*/ 	.short	0x010a
        /*044e*/ 	.byte	0x3f
	.zero		1


	//   ....[61]....
        /*0450*/ 	.word	0x00001a00
        /*0454*/ 	.word	0x00000005
        /*0458*/ 	.word	0x00000000
        /*045c*/ 	.short	0x010a
        /*045e*/ 	.byte	0x3f
	.zero		1


	//   ....[62]....
        /*0460*/ 	.word	0x00001af0
        /*0464*/ 	.word	0x00000004
        /*0468*/ 	.word	0x00000000
        /*046c*/ 	.short	0x0101
        /*046e*/ 	.byte	0x3f
	.zero		1


	//   ....[63]....
        /*0470*/ 	.word	0x00001cb0
        /*0474*/ 	.word	0x00000000
        /*0478*/ 	.word	0x00000000
        /*047c*/ 	.short	0x0101
        /*047e*/ 	.byte	0x3f
	.zero		1


	//   ....[64]....
        /*0480*/ 	.word	0x00006050
        /*0484*/ 	.word	0x0000000e
        /*0488*/ 	.word	0x000000e0
        /*048c*/ 	.short	0x010a
        /*048e*/ 	.byte	0x3f
	.zero		1


	//   ....[65]....
        /*0490*/ 	.word	0x000063c0
        /*0494*/ 	.word	0x00000000
        /*0498*/ 	.word	0x000001d8
        /*049c*/ 	.short	0x0101
        /*049e*/ 	.byte	0x3f
	.zero		1


	//   ....[66]....
        /*04a0*/ 	.word	0x00006ae0
        /*04a4*/ 	.word	0x00000007
        /*04a8*/ 	.word	0x00000000
        /*04ac*/ 	.short	0x010a
        /*04ae*/ 	.byte	0x3f
	.zero		1


	//   ....[67]....
        /*04b0*/ 	.word	0x00006b60
        /*04b4*/ 	.word	0x00000006
        /*04b8*/ 	.word	0x00000000
        /*04bc*/ 	.short	0x010a
        /*04be*/ 	.byte	0x3f
	.zero		1


	//   ....[68]....
        /*04c0*/ 	.word	0x00006bf0
        /*04c4*/ 	.word	0x00000007
        /*04c8*/ 	.word	0x00000000
        /*04cc*/ 	.short	0x010a
        /*04ce*/ 	.byte	0x3f
	.zero		1


	//   ....[69]....
        /*04d0*/ 	.word	0x00006c80
        /*04d4*/ 	.word	0x00000006
        /*04d8*/ 	.word	0x00000000
        /*04dc*/ 	.short	0x010a
        /*04de*/ 	.byte	0x3f
	.zero		1


	//   ....[70]....
        /*04e0*/ 	.word	0x00006d10
        /*04e4*/ 	.word	0x00000007
        /*04e8*/ 	.word	0x00000000
        /*04ec*/ 	.short	0x010a
        /*04ee*/ 	.byte	0x3f
	.zero		1


	//   ....[71]....
        /*04f0*/ 	.word	0x00006da0
        /*04f4*/ 	.word	0x00000006
        /*04f8*/ 	.word	0x00000000
        /*04fc*/ 	.short	0x010a
        /*04fe*/ 	.byte	0x3f
	.zero		1


	//   ....[72]....
        /*0500*/ 	.word	0x00006e30
        /*0504*/ 	.word	0x00000007
        /*0508*/ 	.word	0x00000000
        /*050c*/ 	.short	0x010a
        /*050e*/ 	.byte	0x3f
	.zero		1


	//   ....[73]....
        /*0510*/ 	.word	0x00006ec0
        /*0514*/ 	.word	0x00000006
        /*0518*/ 	.word	0x00000000
        /*051c*/ 	.short	0x010a
        /*051e*/ 	.byte	0x3f
	.zero		1


	//   ....[74]....
        /*0520*/ 	.word	0x00006f50
        /*0524*/ 	.word	0x00000007
        /*0528*/ 	.word	0x00000000
        /*052c*/ 	.short	0x010a
        /*052e*/ 	.byte	0x3f
	.zero		1


	//   ....[75]....
        /*0530*/ 	.word	0x00006fe0
        /*0534*/ 	.word	0x00000006
        /*0538*/ 	.word	0x00000000
        /*053c*/ 	.short	0x010a
        /*053e*/ 	.byte	0x3f
	.zero		1


	//   ....[76]....
        /*0540*/ 	.word	0x00007070
        /*0544*/ 	.word	0x00000007
        /*0548*/ 	.word	0x00000000
        /*054c*/ 	.short	0x010a
        /*054e*/ 	.byte	0x3f
	.zero		1


	//   ....[77]....
        /*0550*/ 	.word	0x00007100
        /*0554*/ 	.word	0x00000006
        /*0558*/ 	.word	0x00000000
        /*055c*/ 	.short	0x010a
        /*055e*/ 	.byte	0x3f
	.zero		1


	//   ....[78]....
        /*0560*/ 	.word	0x00007190
        /*0564*/ 	.word	0x00000007
        /*0568*/ 	.word	0x00000000
        /*056c*/ 	.short	0x010a
        /*056e*/ 	.byte	0x3f
	.zero		1


	//   ....[79]....
        /*0570*/ 	.word	0x00007220
        /*0574*/ 	.word	0x00000006
        /*0578*/ 	.word	0x00000000
        /*057c*/ 	.short	0x010a
        /*057e*/ 	.byte	0x3f
	.zero		1


	//   ....[80]....
        /*0580*/ 	.word	0x000072b0
        /*0584*/ 	.word	0x00000007
        /*0588*/ 	.word	0x00000000
        /*058c*/ 	.short	0x010a
        /*058e*/ 	.byte	0x3f
	.zero		1


	//   ....[81]....
        /*0590*/ 	.word	0x00007340
        /*0594*/ 	.word	0x00000006
        /*0598*/ 	.word	0x00000000
        /*059c*/ 	.short	0x010a
        /*059e*/ 	.byte	0x3f
	.zero		1


	//   ....[82]....
        /*05a0*/ 	.word	0x000073d0
        /*05a4*/ 	.word	0x00000007
        /*05a8*/ 	.word	0x00000000
        /*05ac*/ 	.short	0x010a
        /*05ae*/ 	.byte	0x3f
	.zero		1


	//   ....[83]....
        /*05b0*/ 	.word	0x00007460
        /*05b4*/ 	.word	0x00000006
        /*05b8*/ 	.word	0x00000000
        /*05bc*/ 	.short	0x010a
        /*05be*/ 	.byte	0x3f
	.zero		1


	//   ....[84]....
        /*05c0*/ 	.word	0x000074f0
        /*05c4*/ 	.word	0x00000007
        /*05c8*/ 	.word	0x00000000
        /*05cc*/ 	.short	0x010a
        /*05ce*/ 	.byte	0x3f
	.zero		1


	//   ....[85]....
        /*05d0*/ 	.word	0x00007580
        /*05d4*/ 	.word	0x00000006
        /*05d8*/ 	.word	0x00000000
        /*05dc*/ 	.short	0x010a
        /*05de*/ 	.byte	0x3f
	.zero		1


	//   ....[86]....
        /*05e0*/ 	.word	0x00007610
        /*05e4*/ 	.word	0x00000007
        /*05e8*/ 	.word	0x00000000
        /*05ec*/ 	.short	0x010a
        /*05ee*/ 	.byte	0x3f
	.zero		1


	//   ....[87]....
        /*05f0*/ 	.word	0x000076a0
        /*05f4*/ 	.word	0x00000006
        /*05f8*/ 	.word	0x00000000
        /*05fc*/ 	.short	0x010a
        /*05fe*/ 	.byte	0x3f
	.zero		1


	//   ....[88]....
        /*0600*/ 	.word	0x00007730
        /*0604*/ 	.word	0x00000007
        /*0608*/ 	.word	0x00000000
        /*060c*/ 	.short	0x010a
        /*060e*/ 	.byte	0x3f
	.zero		1


	//   ....[89]....
        /*0610*/ 	.word	0x000077c0
        /*0614*/ 	.word	0x00000006
        /*0618*/ 	.word	0x00000000
        /*061c*/ 	.short	0x010a
        /*061e*/ 	.byte	0x3f
	.zero		1


	//   ....[90]....
        /*0620*/ 	.word	0x00007850
        /*0624*/ 	.word	0x00000007
        /*0628*/ 	.word	0x00000000
        /*062c*/ 	.short	0x010a
        /*062e*/ 	.byte	0x3f
	.zero		1


	//   ....[91]....
        /*0630*/ 	.word	0x000078e0
        /*0634*/ 	.word	0x00000006
        /*0638*/ 	.word	0x00000000
        /*063c*/ 	.short	0x010a
        /*063e*/ 	.byte	0x3f
	.zero		1


	//   ....[92]....
        /*0640*/ 	.word	0x00007970
        /*0644*/ 	.word	0x00000007
        /*0648*/ 	.word	0x00000000
        /*064c*/ 	.short	0x010a
        /*064e*/ 	.byte	0x3f
	.zero		1


	//   ....[93]....
        /*0650*/ 	.word	0x00007a00
        /*0654*/ 	.word	0x00000005
        /*0658*/ 	.word	0x00000000
        /*065c*/ 	.short	0x010a
        /*065e*/ 	.byte	0x3f
	.zero		1


	//   ....[94]....
        /*0660*/ 	.word	0x00007a60
        /*0664*/ 	.word	0x00000003
        /*0668*/ 	.word	0x00000000
        /*066c*/ 	.short	0x010a
        /*066e*/ 	.byte	0x3f
	.zero		1


	//   ....[95]....
        /*0670*/ 	.word	0x00007ab0
        /*0674*/ 	.word	0x00000005
        /*0678*/ 	.word	0x00000000
        /*067c*/ 	.short	0x010a
        /*067e*/ 	.byte	0x3f
	.zero		1


	//   ....[96]....
        /*0680*/ 	.word	0x00007b80
        /*0684*/ 	.word	0x0000000e
        /*0688*/ 	.word	0x000000e0
        /*068c*/ 	.short	0x010a
        /*068e*/ 	.byte	0x3f
	.zero		1


	//   ....[97]....
        /*0690*/ 	.word	0x00007c50
        /*0694*/ 	.word	0x00000007
        /*0698*/ 	.word	0x00000000
        /*069c*/ 	.short	0x010a
        /*069e*/ 	.byte	0x3f
	.zero		1


	//   ....[98]....
        /*06a0*/ 	.word	0x00007ca0
        /*06a4*/ 	.word	0x00000006
        /*06a8*/ 	.word	0x00000000
        /*06ac*/ 	.short	0x010a
        /*06ae*/ 	.byte	0x3f
	.zero		1


	//   ....[99]....
        /*06b0*/ 	.word	0x00007cf0
        /*06b4*/ 	.word	0x00000007
        /*06b8*/ 	.word	0x00000000
        /*06bc*/ 	.short	0x010a
        /*06be*/ 	.byte	0x3f
	.zero		1


	//   ....[100]....
        /*06c0*/ 	.word	0x00007d40
        /*06c4*/ 	.word	0x00000006
        /*06c8*/ 	.word	0x00000000
        /*06cc*/ 	.short	0x010a
        /*06ce*/ 	.byte	0x3f
	.zero		1


	//   ....[101]....
        /*06d0*/ 	.word	0x00007d90
        /*06d4*/ 	.word	0x00000007
        /*06d8*/ 	.word	0x00000000
        /*06dc*/ 	.short	0x010a
        /*06de*/ 	.byte	0x3f
	.zero		1


	//   ....[102]....
        /*06e0*/ 	.word	0x00007de0
        /*06e4*/ 	.word	0x00000006
        /*06e8*/ 	.word	0x00000000
        /*06ec*/ 	.short	0x010a
        /*06ee*/ 	.byte	0x3f
	.zero		1


	//   ....[103]....
        /*06f0*/ 	.word	0x00007e30
        /*06f4*/ 	.word	0x00000007
        /*06f8*/ 	.word	0x00000000
        /*06fc*/ 	.short	0x010a
        /*06fe*/ 	.byte	0x3f
	.zero		1


	//   ....[104]....
        /*0700*/ 	.word	0x00007e80
        /*0704*/ 	.word	0x00000006
        /*0708*/ 	.word	0x00000000
        /*070c*/ 	.short	0x010a
        /*070e*/ 	.byte	0x3f
	.zero		1


	//   ....[105]....
        /*0710*/ 	.word	0x00007ed0
        /*0714*/ 	.word	0x00000007
        /*0718*/ 	.word	0x00000000
        /*071c*/ 	.short	0x010a
        /*071e*/ 	.byte	0x3f
	.zero		1


	//   ....[106]....
        /*0720*/ 	.word	0x00007f20
        /*0724*/ 	.word	0x00000006
        /*0728*/ 	.word	0x00000000
        /*072c*/ 	.short	0x010a
        /*072e*/ 	.byte	0x3f
	.zero		1


	//   ....[107]....
        /*0730*/ 	.word	0x00007f70
        /*0734*/ 	.word	0x00000007
        /*0738*/ 	.word	0x00000000
        /*073c*/ 	.short	0x010a
        /*073e*/ 	.byte	0x3f
	.zero		1


	//   ....[108]....
        /*0740*/ 	.word	0x00007fc0
        /*0744*/ 	.word	0x00000006
        /*0748*/ 	.word	0x00000000
        /*074c*/ 	.short	0x010a
        /*074e*/ 	.byte	0x3f
	.zero		1


	//   ....[109]....
        /*0750*/ 	.word	0x00008010
        /*0754*/ 	.word	0x00000007
        /*0758*/ 	.word	0x00000000
        /*075c*/ 	.short	0x010a
        /*075e*/ 	.byte	0x3f
	.zero		1


	//   ....[110]....
        /*0760*/ 	.word	0x00008060
        /*0764*/ 	.word	0x00000006
        /*0768*/ 	.word	0x00000000
        /*076c*/ 	.short	0x010a
        /*076e*/ 	.byte	0x3f
	.zero		1


	//   ....[111]....
        /*0770*/ 	.word	0x000080b0
        /*0774*/ 	.word	0x00000007
        /*0778*/ 	.word	0x00000000
        /*077c*/ 	.short	0x010a
        /*077e*/ 	.byte	0x3f
	.zero		1


	//   ....[112]....
        /*0780*/ 	.word	0x00008100
        /*0784*/ 	.word	0x00000006
        /*0788*/ 	.word	0x00000000
        /*078c*/ 	.short	0x010a
        /*078e*/ 	.byte	0x3f
	.zero		1


	//   ....[113]....
        /*0790*/ 	.word	0x00008150
        /*0794*/ 	.word	0x00000007
        /*0798*/ 	.word	0x00000000
        /*079c*/ 	.short	0x010a
        /*079e*/ 	.byte	0x3f
	.zero		1


	//   ....[114]....
        /*07a0*/ 	.word	0x000081a0
        /*07a4*/ 	.word	0x00000006
        /*07a8*/ 	.word	0x00000000
        /*07ac*/ 	.short	0x010a
        /*07ae*/ 	.byte	0x3f
	.zero		1


	//   ....[115]....
        /*07b0*/ 	.word	0x000081f0
        /*07b4*/ 	.word	0x00000007
        /*07b8*/ 	.word	0x00000000
        /*07bc*/ 	.short	0x010a
        /*07be*/ 	.byte	0x3f
	.zero		1


	//   ....[116]....
        /*07c0*/ 	.word	0x00008240
        /*07c4*/ 	.word	0x00000006
        /*07c8*/ 	.word	0x00000000
        /*07cc*/ 	.short	0x010a
        /*07ce*/ 	.byte	0x3f
	.zero		1


	//   ....[117]....
        /*07d0*/ 	.word	0x00008290
        /*07d4*/ 	.word	0x00000007
        /*07d8*/ 	.word	0x00000000
        /*07dc*/ 	.short	0x010a
        /*07de*/ 	.byte	0x3f
	.zero		1


	//   ....[118]....
        /*07e0*/ 	.word	0x000082e0
        /*07e4*/ 	.word	0x00000006
        /*07e8*/ 	.word	0x00000000
        /*07ec*/ 	.short	0x010a
        /*07ee*/ 	.byte	0x3f
	.zero		1


	//   ....[119]....
        /*07f0*/ 	.word	0x00008330
        /*07f4*/ 	.word	0x00000007
        /*07f8*/ 	.word	0x00000000
        /*07fc*/ 	.short	0x010a
        /*07fe*/ 	.byte	0x3f
	.zero		1


	//   ....[120]....
        /*0800*/ 	.word	0x00008380
        /*0804*/ 	.word	0x00000006
        /*0808*/ 	.word	0x00000000
        /*080c*/ 	.short	0x010a
        /*080e*/ 	.byte	0x3f
	.zero		1


	//   ....[121]....
        /*0810*/ 	.word	0x000083d0
        /*0814*/ 	.word	0x00000007
        /*0818*/ 	.word	0x00000000
        /*081c*/ 	.short	0x010a
        /*081e*/ 	.byte	0x3f
	.zero		1


	//   ....[122]....
        /*0820*/ 	.word	0x00008420
        /*0824*/ 	.word	0x00000006
        /*0828*/ 	.word	0x00000000
        /*082c*/ 	.short	0x010a
        /*082e*/ 	.byte	0x3f
	.zero		1


	//   ....[123]....
        /*0830*/ 	.word	0x00008470
        /*0834*/ 	.word	0x00000007
        /*0838*/ 	.word	0x00000000
        /*083c*/ 	.short	0x010a
        /*083e*/ 	.byte	0x3f
	.zero		1


	//----- nvinfo : EIATTR_NUM_MBARRIERS
	.align		4
.L_35:
        /*0840*/ 	.byte	0x03, 0x38
        /*0842*/ 	.short	0x003a


	//----- nvinfo : EIATTR_EXIT_INSTR_OFFSETS
	.align		4
        /*0844*/ 	.byte	0x04, 0x1c
        /*0846*/ 	.short	(.L_37 - .L_36)


	//   ....[0]....
.L_36:
        /*0848*/ 	.word	0x00000990


	//   ....[1]....
        /*084c*/ 	.word	0x00001250


	//   ....[2]....
        /*0850*/ 	.word	0x00005730


	//   ....[3]....
        /*0854*/ 	.word	0x00005d60


	//   ....[4]....
        /*0858*/ 	.word	0x00007a50


	//----- nvinfo : EIATTR_MAX_THREADS
	.align		4
.L_37:
        /*085c*/ 	.byte	0x04, 0x05
        /*085e*/ 	.short	(.L_39 - .L_38)
.L_38:
        /*0860*/ 	.word	0x00000180
        /*0864*/ 	.word	0x00000001
        /*0868*/ 	.word	0x00000001


	//----- nvinfo : EIATTR_CRS_STACK_SIZE
	.align		4
.L_39:
        /*086c*/ 	.byte	0x04, 0x1e
        /*086e*/ 	.short	(.L_41 - .L_40)
.L_40:
        /*0870*/ 	.word	0x00000000


	//----- nvinfo : EIATTR_CBANK_PARAM_SIZE
	.align		4
.L_41:
        /*0874*/ 	.byte	0x03, 0x19
        /*0876*/ 	.short	0x0470


	//----- nvinfo : EIATTR_PARAM_CBANK
	.align		4
        /*0878*/ 	.byte	0x04, 0x0a
        /*087a*/ 	.short	(.L_43 - .L_42)
	.align		4
.L_42:
        /*087c*/ 	.word	index@(.nv.constant0._ZN7cutlass13device_kernelINS_4gemm6kernel13GemmUniversalIN4cute5tupleIJiiiiEEENS1_10collective13CollectiveMmaINS1_34MainloopSm90TmaGmmaWarpSpecializedILi28ENS5_IJNS4_1CILi1EEESB_SB_EEENS1_35KernelTmaWarpSpecializedCooperativeEEENS5_IJNSA_ILi128EEESF_NSA_ILi32EEEEEEaNS5_IJlSB_lEEEaSI_NS4_8TiledMMAINS4_8MMA_AtomIJNS4_4SM904GMMA27MMA_64x128x32_S32S8S8_SS_TNEEEENS4_6LayoutINS5_IJNSA_ILi2EEESB_SB_EEENS5_IJSB_NSA_ILi0EEESS_EEEEENS5_IJNS4_10UnderscoreESV_SV_EEEEENS4_13SM90_TMA_LOADENS4_14ComposedLayoutINS4_7SwizzleILi1ELi4ELi3EEENS4_18smem_ptr_flag_bitsILi8EEENSP_INS5_IJNSA_ILi8EEESG_EEENS5_IJSG_SB_EEEEEEEvNS4_8identityESY_S18_vS19_EENS_8epilogue10collective6detail29Sm90TmaWarpSpecializedAdapterINS1C_15DefaultEpilogueIaSI_SI_NS1B_6thread17LinearCombinationIaLi1EiiLNS1G_9ScaleType4KindE0ELNS_15FloatRoundStyleE2EaEENS1_15EpilogueDefaultEEEEEvvEEEEvNT_6ParamsE)
        /*0880*/ 	.short	0x0210
        /*0882*/ 	.short	0x0470


	//----- nvinfo : EIATTR_SW_WAR
	.align		4
.L_43:
        /*0884*/ 	.byte	0x04, 0x36
        /*0886*/ 	.short	(.L_45 - .L_44)
.L_44:
        /*0888*/ 	.word	0x00000008
.L_45:


//--------------------- .nv.callgraph             --------------------------
	.section	.nv.callgraph,"",@"SHT_CUDA_CALLGRAPH"
	.align	4
	.sectionentsize	8
	.align		4
        /*0000*/ 	.word	0x00000000
	.align		4
        /*0004*/ 	.word	0xffffffff
	.align		4
        /*0008*/ 	.word	index@(_ZN7cutlass13device_kernelINS_4gemm6kernel13GemmUniversalIN4cute5tupleIJiiiiEEENS1_10collective13CollectiveMmaINS1_34MainloopSm90TmaGmmaWarpSpecializedILi28ENS5_IJNS4_1CILi1EEESB_SB_EEENS1_35KernelTmaWarpSpecializedCooperativeEEENS5_IJNSA_ILi128EEESF_NSA_ILi32EEEEEEaNS5_IJlSB_lEEEaSI_NS4_8TiledMMAINS4_8MMA_AtomIJNS4_4SM904GMMA27MMA_64x128x32_S32S8S8_SS_TNEEEENS4_6LayoutINS5_IJNSA_ILi2EEESB_SB_EEENS5_IJSB_NSA_ILi0EEESS_EEEEENS5_IJNS4_10UnderscoreESV_SV_EEEEENS4_13SM90_TMA_LOADENS4_14ComposedLayoutINS4_7SwizzleILi1ELi4ELi3EEENS4_18smem_ptr_flag_bitsILi8EEENSP_INS5_IJNSA_ILi8EEESG_EEENS5_IJSG_SB_EEEEEEEvNS4_8identityESY_S18_vS19_EENS_8epilogue10collective6detail29Sm90TmaWarpSpecializedAdapterINS1C_15DefaultEpilogueIaSI_SI_NS1B_6thread17LinearCombinationIaLi1EiiLNS1G_9ScaleType4KindE0ELNS_15FloatRoundStyleE2EaEENS1_15EpilogueDefaultEEEEEvvEEEEvNT_6ParamsE)
	.align		4
        /*000c*/ 	.word	index@(__assertfail)
	.align		4
        /*0010*/ 	.word	0x00000000
	.align		4
        /*0014*/ 	.word	0xfffffffe
	.align		4
        /*0018*/ 	.word	0x00000000
	.align		4
        /*001c*/ 	.word	0xfffffffd
	.align		4
        /*0020*/ 	.word	0x00000000
	.align		4
        /*0024*/ 	.word	0xfffffffc


//--------------------- .nv.constant4             --------------------------
	.section	.nv.constant4,"a",@progbits
	.align	8
	.align		8
.nv.constant4:
        /*0000*/ 	.dword	__assertfail
	.align		8
        /*0008*/ 	.dword	__unnamed_1
	.align		8
        /*0010*/ 	.dword	_ZN39_INTERNAL_4cdaec9a_4_k_cu_66df5113_77554cuda3std3__45__cpo5beginE
	.align		8
        /*0018*/ 	.dword	_ZN39_INTERNAL_4cdaec9a_4_k_cu_66df5113_77554cuda3std3__45__cpo3endE
	.align		8
        /*0020*/ 	.dword	_ZN39_INTERNAL_4cdaec9a_4_k_cu_66df5113_77554cuda3std3__45__cpo6cbeginE
	.align		8
        /*0028*/ 	.dword	_ZN39_INTERNAL_4cdaec9a_4_k_cu_66df5113_77554cuda3std3__45__cpo4cendE
	.align		8
        /*0030*/ 	.dword	_ZN39_INTERNAL_4cdaec9a_4_k_cu_66df5113_77554cuda3std3__441_GLOBAL__N__4cdaec9a_4_k_cu_66df5113_77556ignoreE
	.align		8
        /*0038*/ 	.dword	_ZN39_INTERNAL_4cdaec9a_4_k_cu_66df5113_77554cuda3std3__419piecewise_constructE
	.align		8
        /*0040*/ 	.dword	_ZN39_INTERNAL_4cdaec9a_4_k_cu_66df5113_77554cuda3std3__48in_placeE
	.align		8
        /*0048*/ 	.dword	_ZN39_INTERNAL_4cdaec9a_4_k_cu_66df5113_77554cuda3std6ranges3__45__cpo4swapE
	.align		8
        /*0050*/ 	.dword	_ZN39_INTERNAL_4cdaec9a_4_k_cu_66df5113_77554cuda3std6ranges3__45__cpo9iter_moveE
	.align		8
        /*0058*/ 	.dword	_ZN39_INTERNAL_4cdaec9a_4_k_cu_66df5113_77554cute7productE
	.align		8
        /*0060*/ 	.dword	_ZN39_INTERNAL_4cdaec9a_4_k_cu_66df5113_77554cute1_E
	.align		8
        /*0068*/ 	.dword	$str$22
	.align		8
        /*0070*/ 	.dword	$str$23


//--------------------- .text._ZN7cutlass13device_kernelINS_4gemm6kernel13GemmUniversalIN4cute5tupleIJiiiiEEENS1_10collective13CollectiveMmaINS1_34MainloopSm90TmaGmmaWarpSpecializedILi28ENS5_IJNS4_1CILi1EEESB_SB_EEENS1_35KernelTmaWarpSpecializedCooperativeEEENS5_IJNSA_ILi128EEESF_NSA_ILi32EEEEEEaNS5_IJlSB_lEEEaSI_NS4_8TiledMMAINS4_8MMA_AtomIJNS4_4SM904GMMA27MMA_64x128x32_S32S8S8_SS_TNEEEENS4_6LayoutINS5_IJNSA_ILi2EEESB_SB_EEENS5_IJSB_NSA_ILi0EEESS_EEEEENS5_IJNS4_10UnderscoreESV_SV_EEEEENS4_13SM90_TMA_LOADENS4_14ComposedLayoutINS4_7SwizzleILi1ELi4ELi3EEENS4_18smem_ptr_flag_bitsILi8EEENSP_INS5_IJNSA_ILi8EEESG_EEENS5_IJSG_SB_EEEEEEEvNS4_8identityESY_S18_vS19_EENS_8epilogue10collective6detail29Sm90TmaWarpSpecializedAdapterINS1C_15DefaultEpilogueIaSI_SI_NS1B_6thread17LinearCombinationIaLi1EiiLNS1G_9ScaleType4KindE0ELNS_15FloatRoundStyleE2EaEENS1_15EpilogueDefaultEEEEEvvEEEEvNT_6ParamsE --------------------------
	.section	.text._ZN7cutlass13device_kernelINS_4gemm6kernel13GemmUniversalIN4cute5tupleIJiiiiEEENS1_10collective13CollectiveMmaINS1_34MainloopSm90TmaGmmaWarpSpecializedILi28ENS5_IJNS4_1CILi1EEESB_SB_EEENS1_35KernelTmaWarpSpecializedCooperativeEEENS5_IJNSA_ILi128EEESF_NSA_ILi32EEEEEEaNS5_IJlSB_lEEEaSI_NS4_8TiledMMAINS4_8MMA_AtomIJNS4_4SM904GMMA27MMA_64x128x32_S32S8S8_SS_TNEEEENS4_6LayoutINS5_IJNSA_ILi2EEESB_SB_EEENS5_IJSB_NSA_ILi0EEESS_EEEEENS5_IJNS4_10UnderscoreESV_SV_EEEEENS4_13SM90_TMA_LOADENS4_14ComposedLayoutINS4_7SwizzleILi1ELi4ELi3EEENS4_18smem_ptr_flag_bitsILi8EEENSP_INS5_IJNSA_ILi8EEESG_EEENS5_IJSG_SB_EEEEEEEvNS4_8identityESY_S18_vS19_EENS_8epilogue10collective6detail29Sm90TmaWarpSpecializedAdapterINS1C_15DefaultEpilogueIaSI_SI_NS1B_6thread17LinearCombinationIaLi1EiiLNS1G_9ScaleType4KindE0ELNS_15FloatRoundStyleE2EaEENS1_15EpilogueDefaultEEEEEvvEEEEvNT_6ParamsE,"ax",@progbits
	.align	128
.text._ZN7cutlass13device_kernelINS_4gemm6kernel13GemmUniversalIN4cute5tupleIJiiiiEEENS1_10collective13CollectiveMmaINS1_34MainloopSm90TmaGmmaWarpSpecializedILi28ENS5_IJNS4_1CILi1EEESB_SB_EEENS1_35KernelTmaWarpSpecializedCooperativeEEENS5_IJNSA_ILi128EEESF_NSA_ILi32EEEEEEaNS5_IJlSB_lEEEaSI_NS4_8TiledMMAINS4_8MMA_AtomIJNS4_4SM904GMMA27MMA_64x128x32_S32S8S8_SS_TNEEEENS4_6LayoutINS5_IJNSA_ILi2EEESB_SB_EEENS5_IJSB_NSA_ILi0EEESS_EEEEENS5_IJNS4_10UnderscoreESV_SV_EEEEENS4_13SM90_TMA_LOADENS4_14ComposedLayoutINS4_7SwizzleILi1ELi4ELi3EEENS4_18smem_ptr_flag_bitsILi8EEENSP_INS5_IJNSA_ILi8EEESG_EEENS5_IJSG_SB_EEEEEEEvNS4_8identityESY_S18_vS19_EENS_8epilogue10collective6detail29Sm90TmaWarpSpecializedAdapterINS1C_15DefaultEpilogueIaSI_SI_NS1B_6thread17LinearCombinationIaLi1EiiLNS1G_9ScaleType4KindE0ELNS_15FloatRoundStyleE2EaEENS1_15EpilogueDefaultEEEEEvvEEEEvNT_6ParamsE:
        .type           _ZN7cutlass13device_kernelINS_4gemm6kernel13GemmUniversalIN4cute5tupleIJiiiiEEENS1_10collective13CollectiveMmaINS1_34MainloopSm90TmaGmmaWarpSpecializedILi28ENS5_IJNS4_1CILi1EEESB_SB_EEENS1_35KernelTmaWarpSpecializedCooperativeEEENS5_IJNSA_ILi128EEESF_NSA_ILi32EEEEEEaNS5_IJlSB_lEEEaSI_NS4_8TiledMMAINS4_8MMA_AtomIJNS4_4SM904GMMA27MMA_64x128x32_S32S8S8_SS_TNEEEENS4_6LayoutINS5_IJNSA_ILi2EEESB_SB_EEENS5_IJSB_NSA_ILi0EEESS_EEEEENS5_IJNS4_10UnderscoreESV_SV_EEEEENS4_13SM90_TMA_LOADENS4_14ComposedLayoutINS4_7SwizzleILi1ELi4ELi3EEENS4_18smem_ptr_flag_bitsILi8EEENSP_INS5_IJNSA_ILi8EEESG_EEENS5_IJSG_SB_EEEEEEEvNS4_8identityESY_S18_vS19_EENS_8epilogue10collective6detail29Sm90TmaWarpSpecializedAdapterINS1C_15DefaultEpilogueIaSI_SI_NS1B_6thread17LinearCombinationIaLi1EiiLNS1G_9ScaleType4KindE0ELNS_15FloatRoundStyleE2EaEENS1_15EpilogueDefaultEEEEEvvEEEEvNT_6ParamsE,@function
        .size           _ZN7cutlass13device_kernelINS_4gemm6kernel13GemmUniversalIN4cute5tupleIJiiiiEEENS1_10collective13CollectiveMmaINS1_34MainloopSm90TmaGmmaWarpSpecializedILi28ENS5_IJNS4_1CILi1EEESB_SB_EEENS1_35KernelTmaWarpSpecializedCooperativeEEENS5_IJNSA_ILi128EEESF_NSA_ILi32EEEEEEaNS5_IJlSB_lEEEaSI_NS4_8TiledMMAINS4_8MMA_AtomIJNS4_4SM904GMMA27MMA_64x128x32_S32S8S8_SS_TNEEEENS4_6LayoutINS5_IJNSA_ILi2EEESB_SB_EEENS5_IJSB_NSA_ILi0EEESS_EEEEENS5_IJNS4_10UnderscoreESV_SV_EEEEENS4_13SM90_TMA_LOADENS4_14ComposedLayoutINS4_7SwizzleILi1ELi4ELi3EEENS4_18smem_ptr_flag_bitsILi8EEENSP_INS5_IJNSA_ILi8EEESG_EEENS5_IJSG_SB_EEEEEEEvNS4_8identityESY_S18_vS19_EENS_8epilogue10collective6detail29Sm90TmaWarpSpecializedAdapterINS1C_15DefaultEpilogueIaSI_SI_NS1B_6thread17LinearCombinationIaLi1EiiLNS1G_9ScaleType4KindE0ELNS_15FloatRoundStyleE2EaEENS1_15EpilogueDefaultEEEEEvvEEEEvNT_6ParamsE,(.L_x_247 - _ZN7cutlass13device_kernelINS_4gemm6kernel13GemmUniversalIN4cute5tupleIJiiiiEEENS1_10collective13CollectiveMmaINS1_34MainloopSm90TmaGmmaWarpSpecializedILi28ENS5_IJNS4_1CILi1EEESB_SB_EEENS1_35KernelTmaWarpSpecializedCooperativeEEENS5_IJNSA_ILi128EEESF_NSA_ILi32EEEEEEaNS5_IJlSB_lEEEaSI_NS4_8TiledMMAINS4_8MMA_AtomIJNS4_4SM904GMMA27MMA_64x128x32_S32S8S8_SS_TNEEEENS4_6LayoutINS5_IJNSA_ILi2EEESB_SB_EEENS5_IJSB_NSA_ILi0EEESS_EEEEENS5_IJNS4_10UnderscoreESV_SV_EEEEENS4_13SM90_TMA_LOADENS4_14ComposedLayoutINS4_7SwizzleILi1ELi4ELi3EEENS4_18smem_ptr_flag_bitsILi8EEENSP_INS5_IJNSA_ILi8EEESG_EEENS5_IJSG_SB_EEEEEEEvNS4_8identityESY_S18_vS19_EENS_8epilogue10collective6detail29Sm90TmaWarpSpecializedAdapterINS1C_15DefaultEpilogueIaSI_SI_NS1B_6thread17LinearCombinationIaLi1EiiLNS1G_9ScaleType4KindE0ELNS_15FloatRoundStyleE2EaEENS1_15EpilogueDefaultEEEEEvvEEEEvNT_6ParamsE)
        .other          _ZN7cutlass13device_kernelINS_4gemm6kernel13GemmUniversalIN4cute5tupleIJiiiiEEENS1_10collective13CollectiveMmaINS1_34MainloopSm90TmaGmmaWarpSpecializedILi28ENS5_IJNS4_1CILi1EEESB_SB_EEENS1_35KernelTmaWarpSpecializedCooperativeEEENS5_IJNSA_ILi128EEESF_NSA_ILi32EEEEEEaNS5_IJlSB_lEEEaSI_NS4_8TiledMMAINS4_8MMA_AtomIJNS4_4SM904GMMA27MMA_64x128x32_S32S8S8_SS_TNEEEENS4_6LayoutINS5_IJNSA_ILi2EEESB_SB_EEENS5_IJSB_NSA_ILi0EEESS_EEEEENS5_IJNS4_10UnderscoreESV_SV_EEEEENS4_13SM90_TMA_LOADENS4_14ComposedLayoutINS4_7SwizzleILi1ELi4ELi3EEENS4_18smem_ptr_flag_bitsILi8EEENSP_INS5_IJNSA_ILi8EEESG_EEENS5_IJSG_SB_EEEEEEEvNS4_8identityESY_S18_vS19_EENS_8epilogue10collective6detail29Sm90TmaWarpSpecializedAdapterINS1C_15DefaultEpilogueIaSI_SI_NS1B_6thread17LinearCombinationIaLi1EiiLNS1G_9ScaleType4KindE0ELNS_15FloatRoundStyleE2EaEENS1_15EpilogueDefaultEEEEEvvEEEEvNT_6ParamsE,@"STO_CUDA_ENTRY STV_DEFAULT"
_ZN7cutlass13device_kernelINS_4gemm6kernel13GemmUniversalIN4cute5tupleIJiiiiEEENS1_10collective13CollectiveMmaINS1_34MainloopSm90TmaGmmaWarpSpecializedILi28ENS5_IJNS4_1CILi1EEESB_SB_EEENS1_35KernelTmaWarpSpecializedCooperativeEEENS5_IJNSA_ILi128EEESF_NSA_ILi32EEEEEEaNS5_IJlSB_lEEEaSI_NS4_8TiledMMAINS4_8MMA_AtomIJNS4_4SM904GMMA27MMA_64x128x32_S32S8S8_SS_TNEEEENS4_6LayoutINS5_IJNSA_ILi2EEESB_SB_EEENS5_IJSB_NSA_ILi0EEESS_EEEEENS5_IJNS4_10UnderscoreESV_SV_EEEEENS4_13SM90_TMA_LOADENS4_14ComposedLayoutINS4_7SwizzleILi1ELi4ELi3EEENS4_18smem_ptr_flag_bitsILi8EEENSP_INS5_IJNSA_ILi8EEESG_EEENS5_IJSG_SB_EEEEEEEvNS4_8identityESY_S18_vS19_EENS_8epilogue10collective6detail29Sm90TmaWarpSpecializedAdapterINS1C_15DefaultEpilogueIaSI_SI_NS1B_6thread17LinearCombinationIaLi1EiiLNS1G_9ScaleType4KindE0ELNS_15FloatRoundStyleE2EaEENS1_15EpilogueDefaultEEEEEvvEEEEvNT_6ParamsE:
[----:B------:R-:W0:Y:S01]  /*0000*/  LDC R1, c[0x0][0x28] ;  /* 0x00000a00ff017b82 */ /* 0x000e220000000800 */
[----:B------:R-:W1:Y:S01]  /*0010*/  S2R R4, SR_TID.X ;  /* 0x0000000000047919 */ /* 0x000e620000002100 */
[----:B------:R-:W-:Y:S01]  /*0020*/  ELECT P0, URZ, PT ;  /* 0x00000000003f782f */ /* 0x000fe20003800000 */
[----:B------:R-:W-:Y:S01]  /*0030*/  BSSY B0, `(.L_x_0) ;  /* 0x000000f000007945 */ /* 0x000fe20003800000 */
[--C-:B-1----:R-:W-:Y:S02]  /*0040*/  SHF.R.U32.HI R0, RZ, 0x5, R4.reuse ;  /* 0x00000005ff007819 */ /* 0x102fe40000011604 */
[----:B------:R-:W-:-:S03]  /*0050*/  SHF.R.U32.HI R14, RZ, 0x7, R4 ;  /* 0x00000007ff0e7819 */ /* 0x000fc60000011604 */
[----:B------:R-:W1:Y:S04]  /*0060*/  SHFL.IDX PT, R5, R0, RZ, 0x1f ;  /* 0x00001fff00057589 */ /* 0x000e6800000e0000 */
[----:B------:R2:W3:Y:S01]  /*0070*/  SHFL.IDX PT, R10, R14, RZ, 0x1f ;  /* 0x00001fff0e0a7589 */ /* 0x0004e200000e0000 */
[----:B-1----:R-:W-:-:S13]  /*0080*/  ISETP.NE.OR P0, PT, R5, RZ, !P0 ;  /* 0x000000ff0500720c */ /* 0x002fda0004705670 */
[----:B0-23--:R-:W-:Y:S05]  /*0090*/  @P0 BRA `(.L_x_1) ;  /* 0x0000000000200947 */ /* 0x00dfea0003800000 */
[----:B------:R-:W-:Y:S02]  /*00a0*/  ULDC.64 UR4, c[0x0][0x198] ;  /* 0x0000660000047ab9 */ /* 0x000fe40000000a00 */
[----:B------:R-:W-:Y:S02]  /*00b0*/  UIADD3 UR6, UP0, UR4, 0xf0, URZ ;  /* 0x000000f004067890 */ /* 0x000fe4000ff1e03f */
[----:B------:R-:W-:Y:S02]  /*00c0*/  UIADD3 UR4, UP1, UR4, 0x1f0, URZ ;  /* 0x000001f004047890 */ /* 0x000fe4000ff3e03f */
[----:B------:R-:W-:Y:S02]  /*00d0*/  UIADD3.X UR7, URZ, UR5, URZ, UP0, !UPT ;  /* 0x000000053f077290 */ /* 0x000fe400087fe43f */
[----:B------:R-:W-:-:S07]  /*00e0*/  UIADD3.X UR5, URZ, UR5, URZ, UP1, !UPT ;  /* 0x000000053f057290 */ /* 0x000fce0008ffe43f */
[----:B------:R0:W-:Y:S02]  /*00f0*/  UTMACCTL.PF [UR6] ;  /* 0x00000000060079b9 */ /* 0x0001e40008040000 */
[----:B------:R0:W-:Y:S02]  /*0100*/  UTMACCTL.PF [UR4] ;  /* 0x00000000040079b9 */ /* 0x0001e40008040000 */
[----:B0-----:R-:W-:Y:S01]  /*0110*/  NOP ;  /* 0x0000000000007918 */ /* 0x001fe20000000000 */
.L_x_1:
[----:B------:R-:W-:Y:S05]  /*0120*/  BSYNC B0 ;  /* 0x0000000000007941 */ /* 0x000fea0003800000 */
.L_x_0:
[----:B------:R-:W0:Y:S02]  /*0130*/  SHFL.IDX PT, R2, R0, RZ, 0x1f ;  /* 0x00001fff00027589 */ /* 0x000e2400000e0000 */
[----:B0-----:R-:W-:-:S13]  /*0140*/  ISETP.NE.AND P0, PT, R2, RZ, PT ;  /* 0x000000ff0200720c */ /* 0x001fda0003f05270 */
[----:B------:R-:W-:Y:S05]  /*0150*/  @P0 BRA `(.L_x_2) ;  /* 0x0000000400240947 */ /* 0x000fea0003800000 */
[----:B------:R-:W-:Y:S01]  /*0160*/  ELECT P0, URZ, PT ;  /* 0x00000000003f782f */ /* 0x000fe20003800000 */
[----:B------:R-:W-:-:S12]  /*0170*/  BSSY B0, `(.L_x_2) ;  /* 0x0000047000007945 */ /* 0x000fd80003800000 */
[----:B------:R-:W-:Y:S05]  /*0180*/  @!P0 BRA `(.L_x_3) ;  /* 0x0000000400148947 */ /* 0x000fea0003800000 */
[----:B------:R-:W0:Y:S01]  /*0190*/  S2UR UR8, SR_CgaCtaId ;  /* 0x00000000000879c3 */ /* 0x000e220000008800 */
[----:B------:R-:W-:Y:S01]  /*01a0*/  UMOV UR4, 0x400 ;  /* 0x0000040000047882 */ /* 0x000fe20000000000 */
[----:B------:R-:W-:Y:S01]  /*01b0*/  UMOV UR5, 0x1 ;  /* 0x0000000100057882 */ /* 0x000fe20000000000 */
[----:B------:R-:W-:Y:S02]  /*01c0*/  UMOV UR6, 0x100 ;  /* 0x0000010000067882 */ /* 0x000fe40000000000 */
[----:B------:R-:W-:-:S04]  /*01d0*/  UIADD3 UR6, -UR6, 0x100000, URZ ;  /* 0x0010000006067890 */ /* 0x000fc8000fffe13f */
[----:B------:R-:W-:Y:S02]  /*01e0*/  USHF.L.U32 UR7, UR6, 0xb, URZ ;  /* 0x0000000b06077899 */ /* 0x000fe4000800063f */
[----:B------:R-:W-:Y:S02]  /*01f0*/  USHF.L.U32 UR6, UR6, 0x1, URZ ;  /* 0x0000000106067899 */ /* 0x000fe4000800063f */
[----:B0-----:R-:W-:Y:S02]  /*0200*/  ULEA UR8, UR8, UR4, 0x18 ;  /* 0x0000000408087291 */ /* 0x001fe4000f8ec03f */
[----:B------:R-:W-:-:S04]  /*0210*/  UIADD3 UR4, -UR5, 0x100000, URZ ;  /* 0x0010000005047890 */ /* 0x000fc8000fffe13f */
[----:B------:R-:W-:Y:S02]  /*0220*/  USHF.L.U32 UR5, UR4, 0xb, URZ ;  /* 0x0000000b04057899 */ /* 0x000fe4000800063f */
[----:B------:R-:W-:Y:S01]  /*0230*/  USHF.L.U32 UR4, UR4, 0x1, URZ ;  /* 0x0000000104047899 */ /* 0x000fe2000800063f */
[----:B------:R-:W0:Y:S11]  /*0240*/  FENCE.VIEW.ASYNC.S ;  /* 0x00000000000073c6 */ /* 0x000e360000000000 */
[----:B0-----:R0:W1:Y:S01]  /*0250*/  SYNCS.EXCH.64 URZ, [UR8], UR4 ;  /* 0x00000004083f75b2 */ /* 0x0010620008000100 */
[----:B------:R0:W2:Y:S01]  /*0260*/  SYNCS.EXCH.64 URZ, [UR8+0xe0], UR6 ;  /* 0x0000e006083f75b2 */ /* 0x0000a20008000100 */
[----:B------:R0:W3:Y:S01]  /*0270*/  SYNCS.EXCH.64 URZ, [UR8+0x8], UR4 ;  /* 0x00000804083f75b2 */ /* 0x0000e20008000100 */
[----:B------:R0:W4:Y:S01]  /*0280*/  SYNCS.EXCH.64 URZ, [UR8+0xe8], UR6 ;  /* 0x0000e806083f75b2 */ /* 0x0001220008000100 */
[----:B------:R0:W0:Y:S01]  /*0290*/  SYNCS.EXCH.64 URZ, [UR8+0x10], UR4 ;  /* 0x00001004083f75b2 */ /* 0x0000220008000100 */
        /* <DEDUP_REMOVED lines=51> */
[----:B-1234-:R-:W-:Y:S01]  /*05d0*/  NOP ;  /* 0x0000000000007918 */ /* 0x01efe20000000000 */
.L_x_3:
[----:B0-----:R-:W-:Y:S05]  /*05e0*/  BSYNC B0 ;  /* 0x0000000000007941 */ /* 0x001fea0003800000 */
.L_x_2:
[----:B------:R-:W0:Y:S01]  /*05f0*/  SHFL.IDX PT, R0, R0, RZ, 0x1f ;  /* 0x00001fff00007589 */ /* 0x000e2200000e0000 */
[----:B------:R-:W-:Y:S01]  /*0600*/  ELECT P0, URZ, PT ;  /* 0x00000000003f782f */ /* 0x000fe20003800000 */
[----:B------:R-:W1:Y:S01]  /*0610*/  LDC R2, c[0x0][0x65c] ;  /* 0x00019700ff027b82 */ /* 0x000e620000000800 */
[----:B------:R-:W-:Y:S01]  /*0620*/  UMOV UR4, 0x20 ;  /* 0x0000002000047882 */ /* 0x000fe20000000000 */
[----:B------:R-:W2:Y:S01]  /*0630*/  S2R R3, SR_CTAID.Y ;  /* 0x0000000000037919 */ /* 0x000ea20000002600 */
[----:B------:R-:W-:Y:S01]  /*0640*/  NOP ;  /* 0x0000000000007918 */ /* 0x000fe20000000000 */
[----:B------:R-:W-:Y:S01]  /*0650*/  ISETP.NE.AND P2, PT, R10, RZ, PT ;  /* 0x000000ff0a00720c */ /* 0x000fe20003f45270 */
[----:B------:R-:W-:Y:S01]  /*0660*/  NOP ;  /* 0x0000000000007918 */ /* 0x000fe20000000000 */
[----:B------:R-:W3:Y:S01]  /*0670*/  S2R R6, SR_CTAID.X ;  /* 0x0000000000067919 */ /* 0x000ee20000002500 */
[----:B------:R-:W-:Y:S01]  /*0680*/  IMAD.MOV.U32 R7, RZ, RZ, RZ ;  /* 0x000000ffff077224 */ /* 0x000fe200078e00ff */
[----:B0-----:R-:W-:-:S02]  /*0690*/  ISETP.NE.OR P0, PT, R0, RZ, !P0 ;  /* 0x000000ff0000720c */ /* 0x001fc40004705670 */
[----:B-1----:R-:W-:-:S04]  /*06a0*/  ISETP.NE.AND P3, PT, R2, 0x1, PT ;  /* 0x000000010200780c */ /* 0x002fc80003f65270 */
[----:B------:R-:W-:Y:S02]  /*06b0*/  P2R R0, PR, RZ, 0x8 ;  /* 0x00000008ff007803 */ /* 0x000fe40000000000 */
[----:B------:R-:W-:-:S04]  /*06c0*/  SHF.R.S32.HI R0, RZ, 0x1f, R5 ;  /* 0x0000001fff007819 */ /* 0x000fc80000011405 */
[----:B------:R-:W-:Y:S01]  /*06d0*/  LEA.HI R0, R0, R5, RZ, 0x2 ;  /* 0x0000000500007211 */ /* 0x000fe200078f10ff */
[----:B------:R-:W-:Y:S01]  /*06e0*/  VOTEU.ALL UP0, P0 ;  /* 0x00000000003f7886 */ /* 0x000fe20000000000 */
[----:B------:R-:W-:Y:S01]  /*06f0*/  VOTEU.ALL UP1, P0 ;  /* 0x00000000003f7886 */ /* 0x000fe20000020000 */
[----:B------:R-:W3:Y:S01]  /*0700*/  @P3 LDC R17, c[0x0][0x10] ;  /* 0x00000400ff113b82 */ /* 0x000ee20000000800 */
[----:B------:R-:W-:Y:S01]  /*0710*/  LOP3.LUT R0, R0, 0xfffffffc, RZ, 0xc0, !PT ;  /* 0xfffffffc00007812 */ /* 0x000fe200078ec0ff */
[----:B--2---:R-:W-:Y:S01]  /*0720*/  @P3 IMAD.MOV.U32 R8, RZ, RZ, R3 ;  /* 0x000000ffff083224 */ /* 0x004fe200078e0003 */
[----:B------:R-:W-:Y:S01]  /*0730*/  @!UP0 UMOV UR6, 0x400 ;  /* 0x0000040000068882 */ /* 0x000fe20000000000 */
[----:B------:R-:W-:-:S04]  /*0740*/  @!UP0 UIADD3 UR4, -UR4, 0x100000, URZ ;  /* 0x0010000004048890 */ /* 0x000fc8000fffe13f */
[----:B------:R-:W-:Y:S02]  /*0750*/  @!UP0 USHF.L.U32 UR5, UR4, 0xb, URZ ;  /* 0x0000000b04058899 */ /* 0x000fe4000800063f */
[----:B------:R-:W-:Y:S01]  /*0760*/  @!UP0 USHF.L.U32 UR4, UR4, 0x1, URZ ;  /* 0x0000000104048899 */ /* 0x000fe2000800063f */
[----:B------:R-:W-:Y:S02]  /*0770*/  @P3 IMAD.MOV.U32 R9, RZ, RZ, RZ ;  /* 0x000000ffff093224 */ /* 0x000fe400078e00ff */
[----:B------:R-:W-:Y:S01]  /*0780*/  IMAD.IADD R0, R5, 0x1, -R0 ;  /* 0x0000000105007824 */ /* 0x000fe200078e0a00 */
[----:B------:R-:W0:Y:S01]  /*0790*/  @!UP0 S2UR UR7, SR_CgaCtaId ;  /* 0x00000000000789c3 */ /* 0x000e220000008800 */
[----:B------:R-:W-:-:S03]  /*07a0*/  @P3 IMAD.MOV.U32 R5, RZ, RZ, RZ ;  /* 0x000000ffff053224 */ /* 0x000fc600078e00ff */
[----:B------:R-:W-:-:S04]  /*07b0*/  ISETP.NE.AND P1, PT, R0, 0x3, PT ;  /* 0x000000030000780c */ /* 0x000fc80003f25270 */
[----:B------:R-:W1:Y:S01]  /*07c0*/  @!P3 LDC R11, c[0x0][0xc] ;  /* 0x00000300ff0bbb82 */ /* 0x000e620000000800 */
[----:B---3--:R-:W-:-:S04]  /*07d0*/  @P3 IMAD.WIDE.U32 R16, R6, R17, R8 ;  /* 0x0000001106103225 */ /* 0x008fc800078e0008 */
[----:B------:R-:W-:Y:S01]  /*07e0*/  @P3 IMAD.IADD R17, R17, 0x1, R5 ;  /* 0x0000000111113824 */ /* 0x000fe200078e0205 */
[----:B------:R-:W-:Y:S01]  /*07f0*/  LOP3.LUT R5, R4, 0x7f, RZ, 0xc0, !PT ;  /* 0x0000007f04057812 */ /* 0x000fe200078ec0ff */
[----:B0-----:R-:W-:Y:S01]  /*0800*/  @!UP0 ULEA UR8, UR7, UR6, 0x18 ;  /* 0x0000000607088291 */ /* 0x001fe2000f8ec03f */
[----:B------:R-:W-:Y:S02]  /*0810*/  VOTEU.ALL UP0, P0 ;  /* 0x00000000003f7886 */ /* 0x000fe40000000000 */
[----:B------:R-:W-:Y:S01]  /*0820*/  ULDC UR6, c[0x0][0xc] ;  /* 0x0000030000067ab9 */ /* 0x000fe20000000800 */
[----:B------:R-:W-:Y:S01]  /*0830*/  ISETP.EQ.OR P0, PT, R0, RZ, !P1 ;  /* 0x000000ff0000720c */ /* 0x000fe20004f02670 */
[----:B------:R-:W-:-:S03]  /*0840*/  ULDC UR7, c[0x0][0x10] ;  /* 0x0000040000077ab9 */ /* 0x000fc60000000800 */
[C---:B------:R-:W-:Y:S01]  /*0850*/  ISETP.EQ.AND P0, PT, R10.reuse, RZ, P0 ;  /* 0x000000ff0a00720c */ /* 0x040fe20000702270 */
[----:B------:R-:W-:Y:S02]  /*0860*/  VIADD R10, R10, 0xffffffff ;  /* 0xffffffff0a0a7836 */ /* 0x000fe40000000000 */
[----:B-1----:R-:W-:Y:S01]  /*0870*/  @!P3 IMAD.WIDE.U32 R8, R11, R3, R6 ;  /* 0x000000030b08b225 */ /* 0x002fe200078e0006 */
[----:B------:R-:W0:Y:S02]  /*0880*/  FENCE.VIEW.ASYNC.S ;  /* 0x00000000000073c6 */ /* 0x000e240000000000 */
[----:B0-----:R-:W0:Y:S01]  /*0890*/  @!UP0 SYNCS.EXCH.64 URZ, [UR8+0x1d0], UR4 ;  /* 0x0001d004083f85b2 */ /* 0x001e220008000100 */
[----:B------:R-:W-:Y:S02]  /*08a0*/  SEL R18, RZ, 0x1, !P0 ;  /* 0x00000001ff127807 */ /* 0x000fe40004000000 */
[----:B------:R-:W-:Y:S01]  /*08b0*/  ISETP.GE.U32.AND P1, PT, R10, 0x2, PT ;  /* 0x000000020a00780c */ /* 0x000fe20003f26070 */
[----:B------:R-:W-:-:S02]  /*08c0*/  @!P3 IMAD.MOV.U32 R16, RZ, RZ, R8 ;  /* 0x000000ffff10b224 */ /* 0x000fc400078e0008 */
[----:B------:R-:W-:Y:S01]  /*08d0*/  @!P3 IMAD.MOV.U32 R17, RZ, RZ, R9 ;  /* 0x000000ffff11b224 */ /* 0x000fe200078e0009 */
[----:B------:R-:W-:Y:S01]  /*08e0*/  SEL R18, R18, 0x2, P1 ;  /* 0x0000000212127807 */ /* 0x000fe20000800000 */
[----:B------:R1:W0:Y:S01]  /*08f0*/  @!UP1 SYNCS.EXCH.64 URZ, [UR8+0x1d8], UR4 ;  /* 0x0001d804083f95b2 */ /* 0x0002220008000100 */
[----:B------:R-:W-:Y:S01]  /*0900*/  NOP ;  /* 0x0000000000007918 */ /* 0x000fe20000000000 */
[----:B-1----:R-:W-:-:S03]  /*0910*/  UIMAD.WIDE.U32 UR4, UR6, UR7, URZ ;  /* 0x00000007060472a5 */ /* 0x002fc6000f8e003f */
[----:B------:R-:W-:Y:S02]  /*0920*/  ULDC UR6, c[0x0][0x14] ;  /* 0x0000050000067ab9 */ /* 0x000fe40000000800 */
[----:B------:R-:W-:Y:S02]  /*0930*/  UIMAD.WIDE.U32 UR36, UR4, UR6, URZ ;  /* 0x00000006042472a5 */ /* 0x000fe4000f8e003f */
[----:B------:R-:W-:-:S04]  /*0940*/  UIMAD UR42, UR5, UR6, URZ ;  /* 0x00000006052a72a4 */ /* 0x000fc8000f8e023f */
[----:B------:R-:W-:Y:S01]  /*0950*/  UIADD3 UR42, UR37, UR42, URZ ;  /* 0x0000002a252a7290 */ /* 0x000fe2000fffe03f */
[----:B0-----:R-:W-:Y:S06]  /*0960*/  BAR.SYNC.DEFER_BLOCKING 0x0 ;  /* 0x0000000000007b1d */ /* 0x001fec0000010000 */
[----:B------:R-:W-:Y:S05]  /*0970*/  @!P2 BRA `(.L_x_4) ;  /* 0x0000004c0070a947 */ /* 0x000fea0003800000 */
[----:B------:R-:W-:-:S13]  /*0980*/  ISETP.GT.U32.AND P0, PT, R10, 0x1, PT ;  /* 0x000000010a00780c */ /* 0x000fda0003f04070 */
[----:B------:R-:W-:Y:S05]  /*0990*/  @P0 EXIT ;  /* 0x000000000000094d */ /* 0x000fea0003800000 */
[----:B------:R-:W-:Y:S01]  /*09a0*/  ULDC.64 UR4, c[0x0][0x650] ;  /* 0x0001940000047ab9 */ /* 0x000fe20000000a00 */
[----:B------:R-:W-:Y:S01]  /*09b0*/  PRMT R0, RZ, 0x7610, R0 ;  /* 0x00007610ff007816 */ /* 0x000fe20000000000 */
[----:B------:R-:W-:Y:S01]  /*09c0*/  IMAD.MOV.U32 R97, RZ, RZ, -0x1 ;  /* 0xffffffffff617424 */ /* 0x000fe200078e00ff */
[----:B------:R-:W-:Y:S01]  /*09d0*/  ISETP.GE.U32.AND P0, PT, R16, UR4, PT ;  /* 0x0000000410007c0c */ /* 0x000fe2000bf06070 */
[----:B------:R-:W-:Y:S02]  /*09e0*/  IMAD.MOV.U32 R98, RZ, RZ, -0x1 ;  /* 0xffffffffff627424 */ /* 0x000fe400078e00ff */
[----:B------:R-:W-:Y:S01]  /*09f0*/  IMAD.MOV.U32 R96, RZ, RZ, -0x1 ;  /* 0xffffffffff607424 */ /* 0x000fe200078e00ff */
[----:B------:R-:W-:-:S13]  /*0a00*/  ISETP.GE.U32.AND.EX P0, PT, R17, UR5, PT, P0 ;  /* 0x0000000511007c0c */ /* 0x000fda000bf06100 */
[----:B------:R-:W-:Y:S05]  /*0a10*/  @P0 BRA `(.L_x_5) ;  /* 0x0000000400540947 */ /* 0x000fea0003800000 */
[----:B------:R-:W0:Y:S01]  /*0a20*/  LDC.64 R20, c[0x0][0x628] ;  /* 0x00018a00ff147b82 */ /* 0x000e220000000a00 */
[----:B------:R-:W-:Y:S02]  /*0a30*/  IMAD.MOV.U32 R8, RZ, RZ, R16 ;  /* 0x000000ffff087224 */ /* 0x000fe400078e0010 */
[----:B------:R-:W-:-:S05]  /*0a40*/  IMAD.MOV.U32 R9, RZ, RZ, R17 ;  /* 0x000000ffff097224 */ /* 0x000fca00078e0011 */
[----:B------:R-:W1:Y:S08]  /*0a50*/  LDC R0, c[0x0][0x630] ;  /* 0x00018c00ff007b82 */ /* 0x000e700000000800 */
[----:B------:R-:W2:Y:S01]  /*0a60*/  LDC.64 R22, c[0x0][0x620] ;  /* 0x00018800ff167b82 */ /* 0x000ea20000000a00 */
[----:B0-----:R-:W-:-:S04]  /*0a70*/  ISETP.NE.U32.AND P0, PT, R20, RZ, PT ;  /* 0x000000ff1400720c */ /* 0x001fc80003f05070 */
[----:B------:R-:W-:-:S13]  /*0a80*/  ISETP.NE.AND.EX P0, PT, R21, RZ, PT, P0 ;  /* 0x000000ff1500720c */ /* 0x000fda0003f05300 */
[----:B-12---:R-:W-:Y:S05]  /*0a90*/  @!P0 BRA `(.L_x_6) ;  /* 0x0000000000288947 */ /* 0x006fea0003800000 */
[----:B------:R-:W0:Y:S02]  /*0aa0*/  LDC R13, c[0x0][0x634] ;  /* 0x00018d00ff0d7b82 */ /* 0x000e240000000800 */
[----:B0-----:R-:W-:-:S05]  /*0ab0*/  IADD3 R13, P0, R16, R13, RZ ;  /* 0x0000000d100d7210 */ /* 0x001fca0007f1e0ff */
[----:B------:R-:W-:-:S04]  /*0ac0*/  IMAD.X R15, RZ, RZ, R17, P0 ;  /* 0x000000ffff0f7224 */ /* 0x000fc800000e0611 */
[----:B------:R-:W-:-:S04]  /*0ad0*/  IMAD.WIDE.U32 R8, R15, R20, RZ ;  /* 0x000000140f087225 */ /* 0x000fc800078e00ff */
[----:B------:R-:W-:-:S04]  /*0ae0*/  IMAD.WIDE.U32 R10, P0, R13, R21, R8 ;  /* 0x000000150d0a7225 */ /* 0x000fc80007800008 */
[----:B------:R-:W-:-:S04]  /*0af0*/  IMAD.WIDE.U32 R8, R13, R20, RZ ;  /* 0x000000140d087225 */ /* 0x000fc800078e00ff */
[----:B------:R-:W-:Y:S01]  /*0b00*/  IMAD.X R13, RZ, RZ, RZ, P0 ;  /* 0x000000ffff0d7224 */ /* 0x000fe200000e06ff */
[----:B------:R-:W-:Y:S01]  /*0b10*/  IADD3 RZ, P0, R9, R10, RZ ;  /* 0x0000000a09ff7210 */ /* 0x000fe20007f1e0ff */
[----:B------:R-:W-:-:S04]  /*0b20*/  IMAD.MOV.U32 R12, RZ, RZ, R11 ;  /* 0x000000ffff0c7224 */ /* 0x000fc800078e000b */
[----:B------:R-:W-:-:S08]  /*0b30*/  IMAD.WIDE.U32.X R8, R15, R21, R12, P0 ;  /* 0x000000150f087225 */ /* 0x000fd000000e040c */
.L_x_6:
[-CC-:B------:R-:W-:Y:S01]  /*0b40*/  SHF.R.U64 R96, R8, R0.reuse, R9.reuse ;  /* 0x0000000008607219 */ /* 0x180fe20000001209 */
[----:B------:R-:W0:Y:S01]  /*0b50*/  LDC R12, c[0x0][0x618] ;  /* 0x00018600ff0c7b82 */ /* 0x000e220000000800 */
[----:B------:R-:W-:Y:S01]  /*0b60*/  SHF.R.U32.HI R7, RZ, R0, R9 ;  /* 0x00000000ff077219 */ /* 0x000fe20000011609 */
[----:B------:R-:W-:Y:S01]  /*0b70*/  ULDC UR4, c[0x0][0x150] ;  /* 0x0000540000047ab9 */ /* 0x000fe20000000800 */
[----:B------:R-:W-:Y:S02]  /*0b80*/  IADD3 R11, P0, RZ, -R96, RZ ;  /* 0x80000060ff0b7210 */ /* 0x000fe40007f1e0ff */
[----:B------:R-:W-:-:S03]  /*0b90*/  I2FP.F32.U32 R0, R6 ;  /* 0x0000000600007245 */ /* 0x000fc60000201000 */
[----:B------:R-:W1:Y:S01]  /*0ba0*/  LDC.64 R30, c[0x0][0x640] ;  /* 0x00019000ff1e7b82 */ /* 0x000e620000000a00 */
[----:B------:R-:W-:Y:S02]  /*0bb0*/  IMAD.X R13, RZ, RZ, ~R7, P0 ;  /* 0x000000ffff0d7224 */ /* 0x000fe400000e0e07 */
[----:B------:R-:W-:Y:S01]  /*0bc0*/  FMUL R0, R0, UR4 ;  /* 0x0000000400007c20 */ /* 0x000fe20008400000 */
[----:B------:R-:W-:Y:S01]  /*0bd0*/  IMAD.WIDE.U32 R8, R11, R22, R16 ;  /* 0x000000160b087225 */ /* 0x000fe200078e0010 */
[----:B------:R-:W-:-:S03]  /*0be0*/  ULDC UR4, c[0x0][0x154] ;  /* 0x0000550000047ab9 */ /* 0x000fc60000000800 */
[----:B------:R-:W-:Y:S01]  /*0bf0*/  IMAD R10, R13, R22, RZ ;  /* 0x000000160d0a7224 */ /* 0x000fe200078e02ff */
[----:B------:R-:W2:Y:S01]  /*0c00*/  LDC R7, c[0x0][0x144] ;  /* 0x00005100ff077b82 */ /* 0x000ea20000000800 */
[----:B------:R-:W3:Y:S02]  /*0c10*/  F2I.U32.TRUNC.NTZ R0, R0 ;  /* 0x0000000000007305 */ /* 0x000ee4000020f000 */
[----:B------:R-:W-:-:S04]  /*0c20*/  IMAD R11, R11, R23, R10 ;  /* 0x000000170b0b7224 */ /* 0x000fc800078e020a */
[----:B------:R-:W-:Y:S01]  /*0c30*/  IMAD.IADD R9, R9, 0x1, R11 ;  /* 0x0000000109097824 */ /* 0x000fe200078e020b */
[----:B------:R-:W4:Y:S01]  /*0c40*/  LDC R24, c[0x0][0x608] ;  /* 0x00018200ff187b82 */ /* 0x000f220000000800 */
[----:B------:R-:W-:-:S03]  /*0c50*/  IMAD.MOV.U32 R11, RZ, RZ, -0x1 ;  /* 0xffffffffff0b7424 */ /* 0x000fc600078e00ff */
[-CC-:B0-----:R-:W-:Y:S02]  /*0c60*/  SHF.R.U64 R22, R8, R12.reuse, R9.reuse ;  /* 0x0000000c08167219 */ /* 0x181fe40000001209 */
[----:B------:R-:W-:Y:S02]  /*0c70*/  I2FP.F32.U32 R8, R3 ;  /* 0x0000000300087245 */ /* 0x000fe40000201000 */
[----:B------:R-:W0:Y:S01]  /*0c80*/  LDC R28, c[0x0][0x658] ;  /* 0x00019600ff1c7b82 */ /* 0x000e220000000800 */
[----:B-1----:R-:W-:Y:S01]  /*0c90*/  ISETP.NE.U32.AND P0, PT, R30, RZ, PT ;  /* 0x000000ff1e00720c */ /* 0x002fe20003f05070 */
[----:B---3--:R-:W-:Y:S02]  /*0ca0*/  IMAD.MOV R10, RZ, RZ, -R0 ;  /* 0x000000ffff0a7224 */ /* 0x008fe400078e0a00 */
[----:B------:R-:W-:Y:S01]  /*0cb0*/  FMUL R8, R8, UR4 ;  /* 0x0000000408087c20 */ /* 0x000fe20008400000 */
[----:B------:R-:W-:Y:S02]  /*0cc0*/  SHF.R.U32.HI R9, RZ, R12, R9 ;  /* 0x0000000cff097219 */ /* 0x000fe40000011609 */
[----:B------:R-:W-:Y:S01]  /*0cd0*/  ISETP.NE.AND.EX P0, PT, R31, RZ, PT, P0 ;  /* 0x000000ff1f00720c */ /* 0x000fe20003f05300 */
[----:B------:R1:W3:Y:S01]  /*0ce0*/  F2I.U32.TRUNC.NTZ R15, R8 ;  /* 0x00000008000f7305 */ /* 0x0002e2000020f000 */
[----:B------:R-:W1:Y:S01]  /*0cf0*/  LDC R20, c[0x0][0x148] ;  /* 0x00005200ff147b82 */ /* 0x000e620000000800 */
[----:B--2---:R-:W-:-:S07]  /*0d00*/  IMAD R0, R7, R10, R6 ;  /* 0x0000000a07007224 */ /* 0x004fce00078e0206 */
[----:B------:R-:W2:Y:S01]  /*0d10*/  LDC R26, c[0x0][0x600] ;  /* 0x00018000ff1a7b82 */ /* 0x000ea20000000800 */
[-CC-:B----4-:R-:W-:Y:S02]  /*0d20*/  SHF.R.U64 R32, R22, R24.reuse, R9.reuse ;  /* 0x0000001816207219 */ /* 0x190fe40000001209 */
[----:B------:R-:W-:Y:S01]  /*0d30*/  SHF.R.U32.HI R7, RZ, R24, R9 ;  /* 0x00000018ff077219 */ /* 0x000fe20000011609 */
[----:B------:R-:W-:-:S04]  /*0d40*/  IMAD.MOV.U32 R9, RZ, RZ, 0x1 ;  /* 0x00000001ff097424 */ /* 0x000fc800078e00ff */
[----:B------:R-:W4:Y:S01]  /*0d50*/  LDC R21, c[0x0][0x648] ;  /* 0x00019200ff157b82 */ /* 0x000f220000000800 */
[-C--:B0-----:R-:W-:Y:S02]  /*0d60*/  SHF.L.U32 R6, R11, R28.reuse, RZ ;  /* 0x0000001c0b067219 */ /* 0x081fe400000006ff */
[--C-:B------:R-:W-:Y:S02]  /*0d70*/  SHF.R.U64 R24, R32, R28, R7.reuse ;  /* 0x0000001c20187219 */ /* 0x100fe40000001207 */
[----:B------:R-:W-:Y:S02]  /*0d80*/  LOP3.LUT R13, RZ, R6, RZ, 0x33, !PT ;  /* 0x00000006ff0d7212 */ /* 0x000fe400078e33ff */
[-C--:B------:R-:W-:Y:S01]  /*0d90*/  SHF.R.U32.HI R7, RZ, R28.reuse, R7 ;  /* 0x0000001cff077219 */ /* 0x080fe20000011607 */
[----:B------:R-:W0:Y:S01]  /*0da0*/  LDC R23, c[0x0][0x638] ;  /* 0x00018e00ff177b82 */ /* 0x000e220000000800 */
[----:B------:R-:W-:Y:S01]  /*0db0*/  SHF.L.U32 R12, R9, R28, RZ ;  /* 0x0000001c090c7219 */ /* 0x000fe200000006ff */
[----:B------:R-:W-:-:S06]  /*0dc0*/  IMAD.MOV.U32 R6, RZ, RZ, R24 ;  /* 0x000000ffff067224 */ /* 0x000fcc00078e0018 */
[----:B------:R-:W0:Y:S01]  /*0dd0*/  LDC R97, c[0x0][0x610] ;  /* 0x00018400ff617b82 */ /* 0x000e220000000800 */
[----:B-1-3--:R-:W-:Y:S05]  /*0de0*/  @!P0 BRA `(.L_x_7) ;  /* 0x0000000000288947 */ /* 0x00afea0003800000 */
[----:B------:R-:W1:Y:S02]  /*0df0*/  LDC R11, c[0x0][0x64c] ;  /* 0x00019300ff0b7b82 */ /* 0x000e640000000800 */
[----:B-1----:R-:W-:-:S05]  /*0e00*/  IADD3 R11, P0, R24, R11, RZ ;  /* 0x0000000b180b7210 */ /* 0x002fca0007f1e0ff */
        /* <DEDUP_REMOVED lines=8> */
.L_x_7:
[----:B----4-:R-:W-:Y:S01]  /*0e90*/  SHF.R.U64 R6, R6, R21, R7 ;  /* 0x0000001506067219 */ /* 0x010fe20000001207 */
[----:B--2---:R-:W-:Y:S01]  /*0ea0*/  VIADD R7, R26, 0xffffffff ;  /* 0xffffffff1a077836 */ /* 0x004fe20000000000 */
[----:B------:R-:W-:Y:S01]  /*0eb0*/  LOP3.LUT R13, R32, R13, RZ, 0xc0, !PT ;  /* 0x0000000d200d7212 */ /* 0x000fe200078ec0ff */
[----:B------:R-:W-:Y:S02]  /*0ec0*/  IMAD.MOV R15, RZ, RZ, -R15 ;  /* 0x000000ffff0f7224 */ /* 0x000fe400078e0a0f */
[----:B------:R-:W-:Y:S02]  /*0ed0*/  IMAD.MOV R8, RZ, RZ, -R6 ;  /* 0x000000ffff087224 */ /* 0x000fe400078e0a06 */
[----:B------:R-:W-:Y:S01]  /*0ee0*/  IMAD R13, R12, R6, R13 ;  /* 0x000000060c0d7224 */ /* 0x000fe200078e020d */
[----:B------:R-:W-:Y:S01]  /*0ef0*/  LOP3.LUT R6, R22, R7, RZ, 0xc0, !PT ;  /* 0x0000000716067212 */ /* 0x000fe200078ec0ff */
[----:B------:R-:W-:Y:S02]  /*0f00*/  @P3 IMAD R0, R20, R15, R3 ;  /* 0x0000000f14003224 */ /* 0x000fe400078e0203 */
[----:B0-----:R-:W-:-:S02]  /*0f10*/  IMAD R3, R8, R23, R24 ;  /* 0x0000001708037224 */ /* 0x001fc400078e0218 */
[----:B------:R-:W-:Y:S02]  /*0f20*/  IMAD R97, R13, R97, R0 ;  /* 0x000000610d617224 */ /* 0x000fe400078e0200 */
[----:B------:R-:W-:Y:S02]  /*0f30*/  IMAD R6, R3, R26, R6 ;  /* 0x0000001a03067224 */ /* 0x000fe400078e0206 */
[----:B------:R-:W-:-:S03]  /*0f40*/  IMAD.MOV.U32 R0, RZ, RZ, 0x1 ;  /* 0x00000001ff007424 */ /* 0x000fc600078e00ff */
[----:B------:R-:W-:Y:S02]  /*0f50*/  SEL R98, R6, R97, !P3 ;  /* 0x0000006106627207 */ /* 0x000fe40005800000 */
[----:B------:R-:W-:-:S07]  /*0f60*/  SEL R97, R97, R6, !P3 ;  /* 0x0000000661617207 */ /* 0x000fce0005800000 */
.L_x_5:
[----:B------:R-:W-:-:S08]  /*0f70*/  NOP ;  /* 0x0000000000007918 */ /* 0x000fd00000000000 */
[----:B------:R-:W0:Y:S02]  /*0f80*/  USETMAXREG.TRY_ALLOC.CTAPOOL UP0, 0xe8 ;  /* 0x000000e8000079c8 */ /* 0x000e240008000600 */
[----:B0-----:R-:W-:-:S13]  /*0f90*/  PLOP3.LUT P0, PT, PT, PT, UP0, 0x80, 0x0 ;  /* 0x000000000000781c */ /* 0x001fda0003f0f008 */
[----:B------:R-:W-:Y:S05]  /*0fa0*/  @!P0 BRA `(.L_x_5) ;  /* 0xfffffffc00f08947 */ /* 0x000fea000383ffff */
[----:B------:R-:W-:Y:S01]  /*0fb0*/  ULDC.64 UR4, c[0x0][0x598] ;  /* 0x0001660000047ab9 */ /* 0x000fe20000000a00 */
[----:B------:R-:W-:Y:S01]  /*0fc0*/  ULDC.64 UR38, c[0x0][0x208] ;  /* 0x0000820000267ab9 */ /* 0x000fe20000000a00 */
[----:B------:R-:W-:-:S04]  /*0fd0*/  ISETP.NE.U32.AND P0, PT, RZ, UR4, PT ;  /* 0x00000004ff007c0c */ /* 0x000fc8000bf05070 */
[----:B------:R-:W-:-:S13]  /*0fe0*/  ISETP.NE.AND.EX P0, PT, RZ, UR5, PT, P0 ;  /* 0x00000005ff007c0c */ /* 0x000fda000bf05300 */
[----:B------:R-:W-:Y:S05]  /*0ff0*/  @!P0 BRA `(.L_x_8) ;  /* 0x00000000001c8947 */ /* 0x000fea0003800000 */
[----:B------:R-:W0:Y:S02]  /*1000*/  LDC.64 R6, c[0x0][0x598] ;  /* 0x00016600ff067b82 */ /* 0x000e240000000a00 */
[----:B0-----:R-:W2:Y:S02]  /*1010*/  LDG.E.64 R6, desc[UR38][R6.64] ;  /* 0x0000002606067981 */ /* 0x001ea4000c1e1b00 */
[----:B--2---:R-:W-:-:S04]  /*1020*/  ISETP.NE.U32.AND P0, PT, R6, RZ, PT ;  /* 0x000000ff0600720c */ /* 0x004fc80003f05070 */
[----:B------:R-:W-:-:S13]  /*1030*/  ISETP.NE.AND.EX P0, PT, R7, RZ, PT, P0 ;  /* 0x000000ff0700720c */ /* 0x000fda0003f05300 */
[----:B------:R-:W-:Y:S05]  /*1040*/  @!P0 BRA `(.L_x_8) ;  /* 0x0000000000088947 */ /* 0x000fea0003800000 */
[----:B------:R0:W5:Y:S01]  /*1050*/  LD.E R19, desc[UR38][R6.64] ;  /* 0x0000002606137980 */ /* 0x000162000c101900 */
[----:B------:R-:W-:Y:S05]  /*1060*/  BRA `(.L_x_9) ;  /* 0x0000000000247947 */ /* 0x000fea0003800000 */
.L_x_8:
[----:B------:R-:W-:Y:S02]  /*1070*/  ULDC.64 UR4, c[0x0][0x588] ;  /* 0x0001620000047ab9 */ /* 0x000fe40000000a00 */
[----:B------:R-:W-:-:S04]  /*1080*/  ISETP.NE.U32.AND P0, PT, RZ, UR4, PT ;  /* 0x00000004ff007c0c */ /* 0x000fc8000bf05070 */
[----:B------:R-:W-:-:S13]  /*1090*/  ISETP.NE.AND.EX P0, PT, RZ, UR5, PT, P0 ;  /* 0x00000005ff007c0c */ /* 0x000fda000bf05300 */
[----:B------:R-:W-:Y:S05]  /*10a0*/  @!P0 BRA `(.L_x_10) ;  /* 0x00000000000c8947 */ /* 0x000fea0003800000 */
[----:B------:R-:W0:Y:S02]  /*10b0*/  LDC.64 R6, c[0x0][0x588] ;  /* 0x00016200ff067b82 */ /* 0x000e240000000a00 */
[----:B0-----:R1:W5:Y:S01]  /*10c0*/  LDG.E R19, desc[UR38][R6.64] ;  /* 0x0000002606137981 */ /* 0x001362000c1e1900 */
[----:B------:R-:W-:Y:S05]  /*10d0*/  BRA `(.L_x_9) ;  /* 0x0000000000087947 */ /* 0x000fea0003800000 */
.L_x_10:
[----:B------:R-:W-:Y:S02]  /*10e0*/  ULDC UR4, c[0x0][0x580] ;  /* 0x0001600000047ab9 */ /* 0x000fe40000000800 */
[----:B------:R-:W-:-:S07]  /*10f0*/  IMAD.U32 R19, RZ, RZ, UR4 ;  /* 0x00000004ff137e24 */ /* 0x000fce000f8e00ff */
.L_x_9:
[----:B------:R-:W-:Y:S02]  /*1100*/  ULDC.64 UR4, c[0x0][0x5a0] ;  /* 0x0001680000047ab9 */ /* 0x000fe40000000a00 */
[----:B------:R-:W-:-:S04]  /*1110*/  ISETP.NE.U32.AND P0, PT, RZ, UR4, PT ;  /* 0x00000004ff007c0c */ /* 0x000fc8000bf05070 */
[----:B------:R-:W-:-:S13]  /*1120*/  ISETP.NE.AND.EX P0, PT, RZ, UR5, PT, P0 ;  /* 0x00000005ff007c0c */ /* 0x000fda000bf05300 */
[----:B------:R-:W-:Y:S05]  /*1130*/  @!P0 BRA `(.L_x_11) ;  /* 0x00000000001c8947 */ /* 0x000fea0003800000 */
[----:B01----:R-:W0:Y:S02]  /*1140*/  LDC.64 R6, c[0x0][0x5a0] ;  /* 0x00016800ff067b82 */ /* 0x003e240000000a00 */
[----:B0-----:R-:W2:Y:S02]  /*1150*/  LDG.E.64 R6, desc[UR38][R6.64] ;  /* 0x0000002606067981 */ /* 0x001ea4000c1e1b00 */
[----:B--2---:R-:W-:-:S04]  /*1160*/  ISETP.NE.U32.AND P0, PT, R6, RZ, PT ;  /* 0x000000ff0600720c */ /* 0x004fc80003f05070 */
[----:B------:R-:W-:-:S13]  /*1170*/  ISETP.NE.AND.EX P0, PT, R7, RZ, PT, P0 ;  /* 0x000000ff0700720c */ /* 0x000fda0003f05300 */
[----:B------:R-:W-:Y:S05]  /*1180*/  @!P0 BRA `(.L_x_11) ;  /* 0x0000000000088947 */ /* 0x000fea0003800000 */
[----:B------:R0:W5:Y:S01]  /*1190*/  LD.E R88, desc[UR38][R6.64] ;  /* 0x0000002606587980 */ /* 0x000162000c101900 */
[----:B------:R-:W-:Y:S05]  /*11a0*/  BRA `(.L_x_12) ;  /* 0x0000000000247947 */ /* 0x000fea0003800000 */
.L_x_11:
[----:B------:R-:W-:Y:S02]  /*11b0*/  ULDC.64 UR4, c[0x0][0x590] ;  /* 0x0001640000047ab9 */ /* 0x000fe40000000a00 */
[----:B------:R-:W-:-:S04]  /*11c0*/  ISETP.NE.U32.AND P0, PT, RZ, UR4, PT ;  /* 0x00000004ff007c0c */ /* 0x000fc8000bf05070 */
[----:B------:R-:W-:-:S13]  /*11d0*/  ISETP.NE.AND.EX P0, PT, RZ, UR5, PT, P0 ;  /* 0x00000005ff007c0c */ /* 0x000fda000bf05300 */
[----:B------:R-:W-:Y:S05]  /*11e0*/  @!P0 BRA `(.L_x_13) ;  /* 0x00000000000c8947 */ /* 0x000fea0003800000 */
[----:B------:R-:W2:Y:S02]  /*11f0*/  LDC.64 R88, c[0x0][0x590] ;  /* 0x00016400ff587b82 */ /* 0x000ea40000000a00 */
[----:B--2---:R2:W5:Y:S01]  /*1200*/  LDG.E R88, desc[UR38][R88.64] ;  /* 0x0000002658587981 */ /* 0x004562000c1e1900 */
[----:B------:R-:W-:Y:S05]  /*1210*/  BRA `(.L_x_12) ;  /* 0x0000000000087947 */ /* 0x000fea0003800000 */
.L_x_13:
[----:B------:R-:W-:Y:S02]  /*1220*/  ULDC UR4, c[0x0][0x584] ;  /* 0x0001610000047ab9 */ /* 0x000fe40000000800 */
[----:B------:R-:W-:-:S07]  /*1230*/  IMAD.U32 R88, RZ, RZ, UR4 ;  /* 0x00000004ff587e24 */ /* 0x000fce000f8e00ff */
.L_x_12:
[----:B------:R-:W-:-:S13]  /*1240*/  LOP3.LUT P0, RZ, R0, 0xff, RZ, 0xc0, !PT ;  /* 0x000000ff00ff7812 */ /* 0x000fda000780c0ff */
[----:B------:R-:W-:Y:S05]  /*1250*/  @!P0 EXIT ;  /* 0x000000000000894d */ /* 0x000fea0003800000 */
[----:B------:R-:W3:Y:S01]  /*1260*/  LDC R90, c[0x0][0x658] ;  /* 0x00019600ff5a7b82 */ /* 0x000ee20000000800 */
[----:B------:R-:W-:Y:S01]  /*1270*/  LOP3.LUT R14, R14, 0x1, RZ, 0xc0, !PT ;  /* 0x000000010e0e7812 */ /* 0x000fe200078ec0ff */
[----:B------:R-:W-:Y:S01]  /*1280*/  ULDC.64 UR6, c[0x0][0x288] ;  /* 0x0000a20000067ab9 */ /* 0x000fe20000000a00 */
[----:B------:R-:W-:Y:S01]  /*1290*/  SHF.R.U32.HI R0, RZ, 0x2, R4 ;  /* 0x00000002ff007819 */ /* 0x000fe20000011604 */
[----:B------:R-:W-:Y:S01]  /*12a0*/  UIADD3 UR4, UR7, 0x1f, URZ ;  /* 0x0000001f07047890 */ /* 0x000fe2000fffe03f */
[----:B------:R-:W-:Y:S01]  /*12b0*/  SHF.R.U32.HI R5, RZ, 0x1, R5 ;  /* 0x00000001ff057819 */ /* 0x000fe20000011605 */
[----:B------:R-:W-:Y:S01]  /*12c0*/  IMAD.SHL.U32 R3, R14, 0x40, RZ ;  /* 0x000000400e037824 */ /* 0x000fe200078e00ff */
[----:B------:R-:W-:Y:S01]  /*12d0*/  LOP3.LUT R0, R0, 0x7, RZ, 0xc0, !PT ;  /* 0x0000000700007812 */ /* 0x000fe200078ec0ff */
[----:B------:R-:W-:Y:S01]  /*12e0*/  USHF.R.S32.HI UR5, URZ, 0x1f, UR4 ;  /* 0x0000001f3f057899 */ /* 0x000fe20008011404 */
[----:B------:R-:W-:Y:S01]  /*12f0*/  LOP3.LUT R5, R5, 0x30, RZ, 0xc0, !PT ;  /* 0x0000003005057812 */ /* 0x000fe200078ec0ff */
[----:B01----:R-:W-:Y:S01]  /*1300*/  IMAD.MOV.U32 R7, RZ, RZ, 0x1 ;  /* 0x00000001ff077424 */ /* 0x003fe200078e00ff */
[--C-:B------:R-:W-:Y:S01]  /*1310*/  LOP3.LUT R22, R3, 0x40, R0.reuse, 0xe2, !PT ;  /* 0x0000004003167812 */ /* 0x100fe200078ee200 */
[----:B------:R-:W-:Y:S01]  /*1320*/  ULEA.HI UR5, UR5, UR4, URZ, 0x5 ;  /* 0x0000000405057291 */ /* 0x000fe2000f8f283f */
[-C--:B------:R-:W-:Y:S01]  /*1330*/  IADD3 R3, RZ, -R5.reuse, -R0 ;  /* 0x80000005ff037210 */ /* 0x080fe20007ffe800 */
[----:B------:R-:W-:Y:S01]  /*1340*/  IMAD.U32 R6, RZ, RZ, UR6 ;  /* 0x00000006ff067e24 */ /* 0x000fe2000f8e00ff */
[----:B------:R-:W-:Y:S01]  /*1350*/  LOP3.LUT R22, R22, R5, RZ, 0xfc, !PT ;  /* 0x0000000516167212 */ /* 0x000fe200078efcff */
[----:B------:R-:W-:Y:S01]  /*1360*/  USHF.R.S32.HI UR43, URZ, 0x5, UR5 ;  /* 0x000000053f2b7899 */ /* 0x000fe20008011405 */
[----:B------:R-:W-:Y:S01]  /*1370*/  IMAD.MOV.U32 R5, RZ, RZ, -0x1 ;  /* 0xffffffffff057424 */ /* 0x000fe200078e00ff */
[----:B--2---:R-:W-:Y:S01]  /*1380*/  LOP3.LUT R89, R4, 0x3, RZ, 0xc0, !PT ;  /* 0x0000000304597812 */ /* 0x004fe200078ec0ff */
[----:B------:R-:W-:Y:S01]  /*1390*/  IMAD R3, R14, -0x40, R3 ;  /* 0xffffffc00e037824 */ /* 0x000fe200078e0203 */
[----:B------:R-:W-:Y:S01]  /*13a0*/  UISETP.LT.AND UP0, UPT, UR43, 0x1, UPT ;  /* 0x000000012b00788c */ /* 0x000fe2000bf01270 */
[C---:B------:R-:W-:Y:S01]  /*13b0*/  LOP3.LUT R92, R4.reuse, 0x80, RZ, 0xc0, !PT ;  /* 0x00000080045c7812 */ /* 0x040fe200078ec0ff */
[----:B------:R-:W-:Y:S01]  /*13c0*/  ULDC UR4, c[0x0][0x284] ;  /* 0x0000a10000047ab9 */ /* 0x000fe20000000800 */
[----:B------:R-:W-:Y:S01]  /*13d0*/  IMAD R89, R89, -0x2, R6 ;  /* 0xfffffffe59597824 */ /* 0x000fe200078e0206 */
[-C--:B---3--:R-:W-:Y:S01]  /*13e0*/  SHF.L.U32 R5, R5, R90.reuse, RZ ;  /* 0x0000005a05057219 */ /* 0x088fe200000006ff */
[----:B------:R-:W-:Y:S01]  /*13f0*/  USEL UR44, UR43, 0x1, UP0 ;  /* 0x000000012b2c7887 */ /* 0x000fe20008000000 */
[----:B------:R-:W-:Y:S01]  /*1400*/  SHF.L.U32 R90, R7, R90, RZ ;  /* 0x0000005a075a7219 */ /* 0x000fe200000006ff */
[----:B------:R-:W-:Y:S01]  /*1410*/  IMAD.SHL.U32 R91, R4, 0x2, RZ ;  /* 0x00000002045b7824 */ /* 0x000fe200078e00ff */
[----:B------:R-:W-:Y:S01]  /*1420*/  SHF.R.U32.HI R92, RZ, 0x7, R92 ;  /* 0x00000007ff5c7819 */ /* 0x000fe2000001165c */
[----:B------:R-:W-:Y:S01]  /*1430*/  VIADD R94, R3, UR4 ;  /* 0x00000004035e7c36 */ /* 0x000fe20008000000 */
[----:B------:R-:W-:Y:S01]  /*1440*/  LOP3.LUT R93, RZ, R5, RZ, 0x33, !PT ;  /* 0x00000005ff5d7212 */ /* 0x000fe200078e33ff */
[----:B------:R-:W-:Y:S01]  /*1450*/  IMAD.MOV.U32 R23, RZ, RZ, RZ ;  /* 0x000000ffff177224 */ /* 0x000fe200078e00ff */
[----:B------:R-:W-:Y:S01]  /*1460*/  UIADD3 UR44, UR43, -UR44, URZ ;  /* 0x8000002c2b2c7290 */ /* 0x000fe2000fffe03f */
[----:B------:R-:W-:Y:S01]  /*1470*/  UMOV UR40, URZ ;  /* 0x0000003f00287c82 */ /* 0x000fe20008000000 */
[----:B------:R-:W-:-:S10]  /*1480*/  UMOV UR41, URZ ;  /* 0x0000003f00297c82 */ /* 0x000fd40008000000 */
.L_x_163:
[----:B0-----:R-:W0:Y:S01]  /*1490*/  SHFL.IDX PT, R0, R92, RZ, 0x1f ;  /* 0x00001fff5c007589 */ /* 0x001e2200000e0000 */
[----:B-1----:R-:W1:Y:S01]  /*14a0*/  S2UR UR7, SR_CgaCtaId ;  /* 0x00000000000779c3 */ /* 0x002e620000008800 */
[----:B------:R-:W-:Y:S01]  /*14b0*/  UMOV UR6, 0x400 ;  /* 0x0000040000067882 */ /* 0x000fe20000000000 */
[----:B0-----:R-:W-:Y:S01]  /*14c0*/  R2UR UR4, R0 ;  /* 0x00000000000472ca */ /* 0x001fe200000e0000 */
[----:B-1----:R-:W-:-:S12]  /*14d0*/  ULEA UR6, UR7, UR6, 0x18 ;  /* 0x0000000607067291 */ /* 0x002fd8000f8ec03f */
[----:B------:R-:W-:-:S04]  /*14e0*/  ULEA.HI UR5, UR4, UR4, URZ, 0x1 ;  /* 0x0000000404057291 */ /* 0x000fc8000f8f083f */
[----:B------:R-:W-:-:S04]  /*14f0*/  ULOP3.LUT UR5, UR5, 0x1ffffe, URZ, 0xc0, !UPT ;  /* 0x001ffffe05057892 */ /* 0x000fc8000f8ec03f */
[----:B------:R-:W-:-:S03]  /*1500*/  UIADD3 UR5, UR4, -UR5, URZ ;  /* 0x8000000504057290 */ /* 0x000fc6000fffe03f */
[----:B------:R-:W-:Y:S01]  /*1510*/  ULDC UR4, c[0x0][0x28c] ;  /* 0x0000a30000047ab9 */ /* 0x000fe20000000800 */
[----:B------:R-:W-:Y:S01]  /*1520*/  ULEA UR5, UR5, UR6, 0xb ;  /* 0x0000000605057291 */ /* 0x000fe2000f8e583f */
[----:B------:R-:W-:-:S03]  /*1530*/  ISETP.LT.AND P0, PT, RZ, UR4, PT ;  /* 0x00000004ff007c0c */ /* 0x000fc6000bf01270 */
[----:B------:R-:W-:-:S04]  /*1540*/  UIADD3 UR5, UR5, 0x280, URZ ;  /* 0x0000028005057890 */ /* 0x000fc8000fffe03f */
[----:B------:R-:W-:-:S04]  /*1550*/  USHF.R.U32.HI UR5, URZ, 0x4, UR5 ;  /* 0x000000043f057899 */ /* 0x000fc80008011605 */
[----:B------:R-:W-:-:S04]  /*1560*/  ULOP3.LUT UR5, UR5, 0x3fff, URZ, 0xc0, !UPT ;  /* 0x00003fff05057892 */ /* 0x000fc8000f8ec03f */
[----:B------:R-:W-:Y:S01]  /*1570*/  ULOP3.LUT UR45, UR5, 0x10000, URZ, 0xfc, !UPT ;  /* 0x00010000052d7892 */ /* 0x000fe2000f8efc3f */
[----:B----4-:R-:W-:Y:S11]  /*1580*/  @P0 BRA `(.L_x_14) ;  /* 0x0000000000400947 */ /* 0x010ff60003800000 */
[----:B------:R-:W-:Y:S01]  /*1590*/  MOV R0, 0x0 ;  /* 0x0000000000007802 */ /* 0x000fe20000000f00 */
[----:B------:R-:W-:Y:S01]  /*15a0*/  ULDC.64 UR4, c[0x4][0x68] ;  /* 0x01001a0000047ab9 */ /* 0x000fe20000000a00 */
[----:B------:R-:W-:Y:S01]  /*15b0*/  ULDC.64 UR6, c[0x4][0x8] ;  /* 0x0100020000067ab9 */ /* 0x000fe20000000a00 */
[----:B------:R-:W-:Y:S01]  /*15c0*/  IMAD.U32 R4, RZ, RZ, UR4 ;  /* 0x00000004ff047e24 */ /* 0x000fe2000f8e00ff */
[----:B------:R0:W1:Y:S01]  /*15d0*/  LDC.64 R14, c[0x4][R0] ;  /* 0x01000000000e7b82 */ /* 0x0000620000000a00 */
[----:B------:R-:W-:Y:S01]  /*15e0*/  IMAD.U32 R5, RZ, RZ, UR5 ;  /* 0x00000005ff057e24 */ /* 0x000fe2000f8e00ff */
[----:B------:R-:W-:Y:S01]  /*15f0*/  ULDC.64 UR4, c[0x4][0x70] ;  /* 0x01001c0000047ab9 */ /* 0x000fe20000000a00 */
[----:B------:R-:W-:Y:S02]  /*1600*/  IMAD.U32 R10, RZ, RZ, UR6 ;  /* 0x00000006ff0a7e24 */ /* 0x000fe4000f8e00ff */
[----:B------:R-:W-:Y:S02]  /*1610*/  IMAD.U32 R6, RZ, RZ, UR4 ;  /* 0x00000004ff067e24 */ /* 0x000fe4000f8e00ff */
[----:B------:R-:W-:-:S02]  /*1620*/  IMAD.U32 R7, RZ, RZ, UR5 ;  /* 0x00000005ff077e24 */ /* 0x000fc4000f8e00ff */
[----:B------:R-:W-:Y:S02]  /*1630*/  IMAD.U32 R11, RZ, RZ, UR7 ;  /* 0x00000007ff0b7e24 */ /* 0x000fe4000f8e00ff */
[----:B------:R-:W-:Y:S02]  /*1640*/  IMAD.MOV.U32 R8, RZ, RZ, 0x1e1 ;  /* 0x000001e1ff087424 */ /* 0x000fe400078e00ff */
[----:B------:R-:W-:Y:S02]  /*1650*/  IMAD.MOV.U32 R12, RZ, RZ, 0x1 ;  /* 0x00000001ff0c7424 */ /* 0x000fe400078e00ff */
[----:B0-----:R-:W-:-:S07]  /*1660*/  IMAD.MOV.U32 R13, RZ, RZ, RZ ;  /* 0x000000ffff0d7224 */ /* 0x001fce00078e00ff */
[----:B------:R-:W-:-:S07]  /*1670*/  LEPC R20, `(.L_x_14) ;  /* 0x000000001014794e */ /* 0x000fce0000000000 */
[----:B-1---5:R-:W-:Y:S05]  /*1680*/  CALL.ABS.NOINC R14 ;  /* 0x000000000e007343 */ /* 0x022fea0003c00000 */
.L_x_14:
[----:B------:R-:W-:-:S04]  /*1690*/  LOP3.LUT R0, R18, 0x1, RZ, 0xfc, !PT ;  /* 0x0000000112007812 */ /* 0x000fc800078efcff */
[----:B------:R-:W-:-:S13]  /*16a0*/  ISETP.NE.AND P0, PT, R0, 0x3, PT ;  /* 0x000000030000780c */ /* 0x000fda0003f05270 */
[----:B------:R-:W-:Y:S05]  /*16b0*/  @!P0 BRA `(.L_x_15) ;  /* 0x0000000000048947 */ /* 0x000fea0003800000 */
[----:B------:R-:W-:Y:S01]  /*16c0*/  BPT.TRAP 0x1 ;  /* 0x000000040000795c */ /* 0x000fe20000300000 */
.L_x_15:
[----:B------:R-:W0:Y:S01]  /*16d0*/  S2UR UR5, SR_CgaCtaId ;  /* 0x00000000000579c3 */ /* 0x000e220000008800 */
[----:B------:R-:W-:Y:S01]  /*16e0*/  UMOV UR4, 0x400 ;  /* 0x0000040000047882 */ /* 0x000fe20000000000 */
[----:B------:R-:W-:Y:S02]  /*16f0*/  IMAD.U32 R0, RZ, RZ, UR40 ;  /* 0x00000028ff007e24 */ /* 0x000fe4000f8e00ff */
[----:B------:R-:W-:-:S03]  /*1700*/  IMAD.U32 R3, RZ, RZ, UR41 ;  /* 0x00000029ff037e24 */ /* 0x000fc6000f8e00ff */
[----:B------:R-:W-:Y:S01]  /*1710*/  SHF.L.U32 R0, R0, 0x1f, RZ ;  /* 0x0000001f00007819 */ /* 0x000fe200000006ff */
[----:B0-----:R-:W-:-:S06]  /*1720*/  ULEA UR4, UR5, UR4, 0x18 ;  /* 0x0000000405047291 */ /* 0x001fcc000f8ec03f */
[----:B------:R-:W-:-:S04]  /*1730*/  IMAD.U32 R6, RZ, RZ, UR4 ;  /* 0x00000004ff067e24 */ /* 0x000fc8000f8e00ff */
[----:B------:R-:W-:-:S04]  /*1740*/  IMAD R3, R3, 0x8, R6 ;  /* 0x0000000803037824 */ /* 0x000fc800078e0206 */
[----:B------:R0:W1:Y:S01]  /*1750*/  SYNCS.PHASECHK.TRANS64.TRYWAIT P1, [R3+URZ], R0 ;  /* 0x00000000030075a7 */ /* 0x000062000802017f */
[----:B------:R-:W-:Y:S05]  /*1760*/  @!P0 BRA `(.L_x_16) ;  /* 0x0000000000048947 */ /* 0x000fea0003800000 */
[----:B------:R-:W-:Y:S01]  /*1770*/  BPT.TRAP 0x1 ;  /* 0x000000040000795c */ /* 0x000fe20000300000 */
.L_x_16:
[----:B------:R-:W-:-:S05]  /*1780*/  IMAD.U32 R4, RZ, RZ, UR44 ;  /* 0x0000002cff047e24 */ /* 0x000fca000f8e00ff */
[----:B------:R-:W-:Y:S01]  /*1790*/  ISETP.GE.AND P2, PT, R4, 0x1, PT ;  /* 0x000000010400780c */ /* 0x000fe20003f46270 */
[----:B-1----:R-:W-:-:S12]  /*17a0*/  @P1 BRA `(.L_x_17) ;  /* 0x0000000000081947 */ /* 0x002fd80003800000 */
[----:B------:R-:W1:Y:S02]  /*17b0*/  SYNCS.PHASECHK.TRANS64.TRYWAIT P1, [R3+URZ], R0 ;  /* 0x00000000030075a7 */ /* 0x000e64000802017f */
[----:B-1----:R-:W-:Y:S05]  /*17c0*/  @!P1 BRA `(.L_x_18) ;  /* 0x0000006000a49947 */ /* 0x002fea0003800000 */
.L_x_17:
[----:B------:R-:W-:Y:S05]  /*17d0*/  WARPSYNC.ALL ;  /* 0x0000000000007948 */ /* 0x000fea0003800000 */
[----:B------:R-:W-:Y:S01]  /*17e0*/  R2UR UR4, R6 ;  /* 0x00000000060472ca */ /* 0x000fe200000e0000 */
[----:B------:R-:W-:Y:S01]  /*17f0*/  WARPGROUP.ARRIVE ;  /* 0x00000000000079c5 */ /* 0x000fe20000000000 */
[----:B------:R-:W-:Y:S01]  /*1800*/  UMOV UR5, 0xc0000010 ;  /* 0xc000001000057882 */ /* 0x000fe20000000000 */
[----:B------:R-:W-:-:S10]  /*1810*/  UMOV UR7, 0xc0000010 ;  /* 0xc000001000077882 */ /* 0x000fd40000000000 */
[----:B------:R-:W-:-:S04]  /*1820*/  UIADD3 UR4, UR4, 0x1c280, URZ ;  /* 0x0001c28004047890 */ /* 0x000fc8000fffe03f */
[----:B------:R-:W-:-:S04]  /*1830*/  USHF.R.U32.HI UR4, URZ, 0x4, UR4 ;  /* 0x000000043f047899 */ /* 0x000fc80008011604 */
[----:B------:R-:W-:-:S04]  /*1840*/  ULOP3.LUT UR4, UR4, 0x3fff, URZ, 0xc0, !UPT ;  /* 0x00003fff04047892 */ /* 0x000fc8000f8ec03f */
[----:B------:R-:W-:Y:S02]  /*1850*/  ULOP3.LUT UR9, UR4, 0x10000, URZ, 0xfc, !UPT ;  /* 0x0001000004097892 */ /* 0x000fe4000f8efc3f */
[----:B------:R-:W-:Y:S02]  /*1860*/  ULEA UR4, UR41, UR45, 0x8 ;  /* 0x0000002d29047291 */ /* 0x000fe4000f8e403f */
[----:B------:R-:W-:-:S09]  /*1870*/  ULEA UR6, UR41, UR9, 0x8 ;  /* 0x0000000929067291 */ /* 0x000fd2000f8e403f */
[----:B------:R-:W-:Y:S03]  /*1880*/  IGMMA.64x128x32.S8.S8 R24, gdesc[UR4], RZ, !UPT, gsb0 ;  /* 0x03600000041879f1 */ /* 0x000fe6000c0410ff */
[----:B------:R-:W-:Y:S02]  /*1890*/  WARPGROUP.DEPBAR.LE gsb0, 0x0 ;  /* 0x00008000000079c5 */ /* 0x000fe40000010000 */
[----:B------:R-:W-:Y:S05]  /*18a0*/  @!P2 BRA `(.L_x_19) ;  /* 0x0000000000c8a947 */ /* 0x000fea0003800000 */
[----:B------:R-:W-:Y:S01]  /*18b0*/  UIADD3 UR4, UR41, 0x1, URZ ;  /* 0x0000000129047890 */ /* 0x000fe2000fffe03f */
[----:B01----:R-:W-:Y:S02]  /*18c0*/  IMAD.U32 R0, RZ, RZ, UR44 ;  /* 0x0000002cff007e24 */ /* 0x003fe4000f8e00ff */
[----:B------:R-:W-:Y:S01]  /*18d0*/  IMAD.U32 R3, RZ, RZ, UR41 ;  /* 0x00000029ff037e24 */ /* 0x000fe2000f8e00ff */
[----:B------:R-:W-:-:S04]  /*18e0*/  UISETP.NE.AND UP0, UPT, UR4, 0x1c, UPT ;  /* 0x0000001c0400788c */ /* 0x000fc8000bf05270 */
[----:B------:R-:W-:Y:S02]  /*18f0*/  USEL UR5, URZ, 0x1, UP0 ;  /* 0x000000013f057887 */ /* 0x000fe40008000000 */
[----:B------:R-:W-:Y:S02]  /*1900*/  USEL UR8, UR4, URZ, UP0 ;  /* 0x0000003f04087287 */ /* 0x000fe40008000000 */
[----:B------:R-:W-:-:S06]  /*1910*/  ULOP3.LUT UR5, UR40, UR5, URZ, 0x3c, !UPT ;  /* 0x0000000528057292 */ /* 0x000fcc000f8e3c3f */
[----:B------:R-:W-:-:S07]  /*1920*/  IMAD.U32 R7, RZ, RZ, UR5 ;  /* 0x00000005ff077e24 */ /* 0x000fce000f8e00ff */
.L_x_26:
[----:B0-----:R-:W-:Y:S05]  /*1930*/  @!P0 BRA `(.L_x_20) ;  /* 0x0000000000048947 */ /* 0x001fea0003800000 */
[----:B------:R-:W-:Y:S01]  /*1940*/  BPT.TRAP 0x1 ;  /* 0x000000040000795c */ /* 0x000fe20000300000 */
.L_x_20:
[----:B------:R-:W0:Y:S01]  /*1950*/  S2UR UR5, SR_CgaCtaId ;  /* 0x00000000000579c3 */ /* 0x000e220000008800 */
[----:B------:R-:W-:Y:S01]  /*1960*/  UMOV UR4, 0x400 ;  /* 0x0000040000047882 */ /* 0x000fe20000000000 */
[----:B------:R-:W-:Y:S01]  /*1970*/  IMAD.U32 R5, RZ, RZ, UR8 ;  /* 0x00000008ff057e24 */ /* 0x000fe2000f8e00ff */
[----:B------:R-:W-:Y:S01]  /*1980*/  SHF.L.U32 R4, R7, 0x1f, RZ ;  /* 0x0000001f07047819 */ /* 0x000fe200000006ff */
[----:B0-----:R-:W-:-:S06]  /*1990*/  ULEA UR4, UR5, UR4, 0x18 ;  /* 0x0000000405047291 */ /* 0x001fcc000f8ec03f */
[----:B------:R-:W-:-:S04]  /*19a0*/  IMAD.U32 R6, RZ, RZ, UR4 ;  /* 0x00000004ff067e24 */ /* 0x000fc8000f8e00ff */
[----:B------:R-:W-:-:S04]  /*19b0*/  IMAD R5, R5, 0x8, R6 ;  /* 0x0000000805057824 */ /* 0x000fc800078e0206 */
[----:B------:R0:W1:Y:S01]  /*19c0*/  SYNCS.PHASECHK.TRANS64.TRYWAIT P1, [R5+URZ], R4 ;  /* 0x00000004050075a7 */ /* 0x000062000802017f */
[----:B------:R-:W-:Y:S05]  /*19d0*/  @!P0 BRA `(.L_x_21) ;  /* 0x0000000000048947 */ /* 0x000fea0003800000 */
[----:B------:R-:W-:Y:S01]  /*19e0*/  BPT.TRAP 0x1 ;  /* 0x000000040000795c */ /* 0x000fe20000300000 */
.L_x_21:
[----:B-1----:R-:W-:Y:S05]  /*19f0*/  @P1 BRA `(.L_x_22) ;  /* 0x0000000000081947 */ /* 0x002fea0003800000 */
[----:B------:R-:W1:Y:S02]  /*1a00*/  SYNCS.PHASECHK.TRANS64.TRYWAIT P1, [R5+URZ], R4 ;  /* 0x00000004050075a7 */ /* 0x000e64000802017f */
[----:B-1----:R-:W-:Y:S05]  /*1a10*/  @!P1 BRA `(.L_x_23) ;  /* 0x0000006000249947 */ /* 0x002fea0003800000 */
.L_x_22:
[----:B------:R-:W-:Y:S01]  /*1a20*/  ULEA UR4, UR8, UR45, 0x8 ;  /* 0x0000002d08047291 */ /* 0x000fe2000f8e403f */
[----:B------:R-:W-:Y:S01]  /*1a30*/  WARPGROUP.ARRIVE ;  /* 0x00000000000079c5 */ /* 0x000fe20000000000 */
[----:B------:R-:W-:Y:S01]  /*1a40*/  ULEA UR6, UR8, UR9, 0x8 ;  /* 0x0000000908067291 */ /* 0x000fe2000f8e403f */
[----:B------:R-:W-:Y:S01]  /*1a50*/  UMOV UR5, 0xc0000010 ;  /* 0xc000001000057882 */ /* 0x000fe20000000000 */
[----:B------:R-:W-:-:S07]  /*1a60*/  UMOV UR7, 0xc0000010 ;  /* 0xc000001000077882 */ /* 0x000fce0000000000 */
[----:B------:R-:W-:Y:S03]  /*1a70*/  IGMMA.64x128x32.S8.S8 R24, gdesc[UR4], R24, gsb0 ;  /* 0x03600000041879f1 */ /* 0x000fe60008041018 */
[----:B------:R-:W-:Y:S02]  /*1a80*/  WARPGROUP.DEPBAR.LE gsb0, 0x0 ;  /* 0x00008000000079c5 */ /* 0x000fe40000010000 */
[----:B------:R-:W-:Y:S05]  /*1a90*/  @!P0 BRA `(.L_x_24) ;  /* 0x0000000000048947 */ /* 0x000fea0003800000 */
[----:B------:R-:W-:Y:S01]  /*1aa0*/  BPT.TRAP 0x1 ;  /* 0x000000040000795c */ /* 0x000fe20000300000 */
.L_x_24:
[----:B01----:R-:W-:Y:S01]  /*1ab0*/  IMAD R4, R3, 0x8, R6 ;  /* 0x0000000803047824 */ /* 0x003fe200078e0206 */
[----:B------:R-:W-:-:S03]  /*1ac0*/  ISETP.GT.U32.AND P1, PT, R18, 0x1, PT ;  /* 0x000000011200780c */ /* 0x000fc60003f24070 */
[----:B------:R-:W-:-:S05]  /*1ad0*/  VIADD R4, R4, 0xe0 ;  /* 0x000000e004047836 */ /* 0x000fca0000000000 */
[----:B------:R-:W-:-:S04]  /*1ae0*/  PRMT R4, RZ, 0x654, R4 ;  /* 0x00000654ff047816 */ /* 0x000fc80000000004 */
[----:B------:R0:W-:Y:S01]  /*1af0*/  SYNCS.ARRIVE.TRANS64.RED.A1T0 RZ, [R4+URZ], RZ ;  /* 0x000000ff04ff79a7 */ /* 0x0001e2000810043f */
[----:B------:R-:W-:Y:S05]  /*1b00*/  @P1 BRA `(.L_x_25) ;  /* 0x0000000000041947 */ /* 0x000fea0003800000 */
[----:B------:R-:W-:Y:S01]  /*1b10*/  BPT.TRAP 0x1 ;  /* 0x000000040000795c */ /* 0x000fe20000300000 */
.L_x_25:
[----:B------:R-:W-:Y:S01]  /*1b20*/  UIADD3 UR8, UR8, 0x1, URZ ;  /* 0x0000000108087890 */ /* 0x000fe2000fffe03f */
[C---:B------:R-:W-:Y:S01]  /*1b30*/  ISETP.GT.AND P2, PT, R0.reuse, 0x1, PT ;  /* 0x000000010000780c */ /* 0x040fe20003f44270 */
[----:B------:R-:W-:Y:S02]  /*1b40*/  VIADD R3, R3, 0x1 ;  /* 0x0000000103037836 */ /* 0x000fe40000000000 */
[----:B------:R-:W-:Y:S01]  /*1b50*/  UISETP.NE.AND UP0, UPT, UR8, 0x1c, UPT ;  /* 0x0000001c0800788c */ /* 0x000fe2000bf05270 */
[----:B------:R-:W-:Y:S02]  /*1b60*/  VIADD R0, R0, 0xffffffff ;  /* 0xffffffff00007836 */ /* 0x000fe40000000000 */
[C---:B------:R-:W-:Y:S01]  /*1b70*/  ISETP.NE.AND P1, PT, R3.reuse, 0x1c, PT ;  /* 0x0000001c0300780c */ /* 0x040fe20003f25270 */
[----:B------:R-:W-:Y:S02]  /*1b80*/  USEL UR4, URZ, 0x1, UP0 ;  /* 0x000000013f047887 */ /* 0x000fe40008000000 */
[----:B------:R-:W-:Y:S01]  /*1b90*/  USEL UR8, UR8, URZ, UP0 ;  /* 0x0000003f08087287 */ /* 0x000fe20008000000 */
[----:B------:R-:W-:-:S03]  /*1ba0*/  SEL R3, R3, RZ, P1 ;  /* 0x000000ff03037207 */ /* 0x000fc60000800000 */
[----:B------:R-:W-:Y:S01]  /*1bb0*/  LOP3.LUT R7, R7, UR4, RZ, 0x3c, !PT ;  /* 0x0000000407077c12 */ /* 0x000fe2000f8e3cff */
[----:B------:R-:W-:Y:S07]  /*1bc0*/  @P2 BRA `(.L_x_26) ;  /* 0xfffffffc00582947 */ /* 0x000fee000383ffff */
.L_x_19:
[----:B01----:R-:W0:Y:S02]  /*1bd0*/  LDC R0, c[0x0][0x28c] ;  /* 0x0000a300ff007b82 */ /* 0x003e240000000800 */
[----:B0-----:R-:W-:-:S13]  /*1be0*/  ISETP.GE.AND P1, PT, R0, 0x1, PT ;  /* 0x000000010000780c */ /* 0x001fda0003f26270 */
[----:B------:R-:W-:Y:S05]  /*1bf0*/  @!P1 BRA `(.L_x_27) ;  /* 0x0000000000389947 */ /* 0x000fea0003800000 */
[----:B------:R-:W-:Y:S05]  /*1c00*/  @!P0 BRA `(.L_x_28) ;  /* 0x0000000000048947 */ /* 0x000fea0003800000 */
[----:B------:R-:W-:Y:S01]  /*1c10*/  BPT.TRAP 0x1 ;  /* 0x000000040000795c */ /* 0x000fe20000300000 */
.L_x_28:
[----:B------:R-:W-:Y:S01]  /*1c20*/  UIADD3 UR6, UR44, UR41, URZ ;  /* 0x000000292c067290 */ /* 0x000fe2000fffe03f */
[----:B------:R-:W-:-:S03]  /*1c30*/  ISETP.GT.U32.AND P0, PT, R18, 0x1, PT ;  /* 0x000000011200780c */ /* 0x000fc60003f04070 */
[----:B------:R-:W-:-:S04]  /*1c40*/  USHF.R.U32.HI UR4, URZ, 0x2, UR6 ;  /* 0x000000023f047899 */ /* 0x000fc80008011606 */
[----:B------:R-:W-:-:S04]  /*1c50*/  UIMAD.WIDE.U32 UR4, UR4, 0x24924925, URZ ;  /* 0x24924925040478a5 */ /* 0x000fc8000f8e003f */
[----:B------:R-:W-:-:S06]  /*1c60*/  UIMAD UR4, UR5, -0x1c, UR6 ;  /* 0xffffffe4050478a4 */ /* 0x000fcc000f8e0206 */
[----:B------:R-:W-:-:S04]  /*1c70*/  IMAD.U32 R3, RZ, RZ, UR4 ;  /* 0x00000004ff037e24 */ /* 0x000fc8000f8e00ff */
[----:B------:R-:W-:-:S04]  /*1c80*/  IMAD R0, R3, 0x8, R6 ;  /* 0x0000000803007824 */ /* 0x000fc800078e0206 */
[----:B------:R-:W-:-:S05]  /*1c90*/  VIADD R0, R0, 0xe0 ;  /* 0x000000e000007836 */ /* 0x000fca0000000000 */
[----:B------:R-:W-:-:S04]  /*1ca0*/  PRMT R0, RZ, 0x654, R0 ;  /* 0x00000654ff007816 */ /* 0x000fc80000000000 */
[----:B------:R0:W-:Y:S01]  /*1cb0*/  SYNCS.ARRIVE.TRANS64.RED.A1T0 RZ, [R0+URZ], RZ ;  /* 0x000000ff00ff79a7 */ /* 0x0001e2000810043f */
[----:B------:R-:W-:Y:S05]  /*1cc0*/  @P0 BRA `(.L_x_27) ;  /* 0x0000000000040947 */ /* 0x000fea0003800000 */
[----:B------:R-:W-:Y:S01]  /*1cd0*/  BPT.TRAP 0x1 ;  /* 0x000000040000795c */ /* 0x000fe20000300000 */
.L_x_27:
[----:B------:R-:W-:Y:S01]  /*1ce0*/  IMAD.SHL.U32 R98, R98, 0x80, RZ ;  /* 0x0000008062627824 */ /* 0x000fe200078e00ff */
[----:B------:R-:W-:Y:S01]  /*1cf0*/  UIADD3 UR41, UR43, UR41, URZ ;  /* 0x000000292b297290 */ /* 0x000fe2000fffe03f */
[----:B------:R-:W-:Y:S01]  /*1d00*/  IMAD.SHL.U32 R3, R97, 0x80, RZ ;  /* 0x0000008061037824 */ /* 0x000fe200078e00ff */
[----:B------:R-:W-:Y:S01]  /*1d10*/  ULDC UR5, c[0x0][0x288] ;  /* 0x0000a20000057ab9 */ /* 0x000fe20000000800 */
[----:B------:R-:W-:Y:S01]  /*1d20*/  ULDC UR7, c[0x0][0x284] ;  /* 0x0000a10000077ab9 */ /* 0x000fe20000000800 */
[----:B------:R-:W-:Y:S01]  /*1d30*/  UISETP.GT.U32.AND UP0, UPT, UR41, 0x1b, UPT ;  /* 0x0000001b2900788c */ /* 0x000fe2000bf04070 */
[C---:B------:R-:W-:Y:S01]  /*1d40*/  ISETP.GE.AND P0, PT, R98.reuse, UR5, PT ;  /* 0x0000000562007c0c */ /* 0x040fe2000bf06270 */
[----:B------:R-:W-:Y:S01]  /*1d50*/  UISETP.GE.U32.AND UP1, UPT, UR43, 0x1c, UPT ;  /* 0x0000001c2b00788c */ /* 0x000fe2000bf26070 */
[----:B------:R-:W-:Y:S01]  /*1d60*/  SHF.R.S32.HI R12, RZ, 0x1f, R96 ;  /* 0x0000001fff0c7819 */ /* 0x000fe20000011460 */
[----:B------:R-:W-:Y:S01]  /*1d70*/  UISETP.LT.U32.AND UP0, UPT, UR43, 0x1c, UP0 ;  /* 0x0000001c2b00788c */ /* 0x000fe20008701070 */
[----:B------:R-:W-:Y:S01]  /*1d80*/  ISETP.GE.OR P0, PT, R3, UR7, P0 ;  /* 0x0000000703007c0c */ /* 0x000fe20008706670 */
[----:B------:R-:W-:Y:S01]  /*1d90*/  ULDC.64 UR8, c[0x0][0x5d0] ;  /* 0x0001740000087ab9 */ /* 0x000fe20000000a00 */
[----:B------:R-:W-:Y:S01]  /*1da0*/  LOP3.LUT R8, R98, 0x6, R91, 0xf8, !PT ;  /* 0x0000000662087812 */ /* 0x000fe200078ef85b */
[----:B------:R-:W-:Y:S01]  /*1db0*/  USHF.R.U32.HI UR4, URZ, 0x2, UR41 ;  /* 0x000000023f047899 */ /* 0x000fe20008011629 */
[----:B------:R-:W-:Y:S01]  /*1dc0*/  IMAD R5, R12, UR8, RZ ;  /* 0x000000080c057c24 */ /* 0x000fe2000f8e02ff */
[----:B------:R-:W-:Y:S01]  /*1dd0*/  USEL UR6, URZ, 0x1, !UP0 ;  /* 0x000000013f067887 */ /* 0x000fe2000c000000 */
[--C-:B------:R-:W-:Y:S01]  /*1de0*/  SHF.R.S32.HI R9, RZ, 0x1f, R8.reuse ;  /* 0x0000001fff097819 */ /* 0x100fe20000011408 */
[----:B------:R-:W-:Y:S01]  /*1df0*/  UIMAD.WIDE.U32 UR4, UR4, 0x24924925, URZ ;  /* 0x24924925040478a5 */ /* 0x000fe2000f8e003f */
[C---:B------:R-:W-:Y:S01]  /*1e00*/  IMAD R7, R96.reuse, UR9, R5 ;  /* 0x0000000960077c24 */ /* 0x040fe2000f8e0205 */
[----:B------:R-:W-:Y:S01]  /*1e10*/  ULOP3.LUT UR40, UR40, UR6, URZ, 0x3c, !UPT ;  /* 0x0000000628287292 */ /* 0x000fe2000f8e3c3f */
[----:B0-----:R-:W-:Y:S01]  /*1e20*/  IMAD.MOV.U32 R0, RZ, RZ, -0x1 ;  /* 0xffffffffff007424 */ /* 0x001fe200078e00ff */
[----:B------:R-:W-:Y:S01]  /*1e30*/  UIMAD UR41, UR5, -0x1c, UR41 ;  /* 0xffffffe4052978a4 */ /* 0x000fe2000f8e0229 */
[----:B------:R-:W-:Y:S01]  /*1e40*/  IMAD.WIDE.U32 R4, R96, UR8, R8 ;  /* 0x0000000860047c25 */ /* 0x000fe2000f8e0008 */
[----:B------:R-:W-:-:S03]  /*1e50*/  @UP1 ULOP3.LUT UR40, UR40, 0x1, UR5, 0x78, !UPT ;  /* 0x0000000128281892 */ /* 0x000fc6000f8e7805 */
[----:B------:R-:W-:Y:S01]  /*1e60*/  IMAD.IADD R5, R5, 0x1, R7 ;  /* 0x0000000105057824 */ /* 0x000fe200078e0207 */
[----:B------:R-:W-:Y:S08]  /*1e70*/  @P0 BRA `(.L_x_29) ;  /* 0x0000003000ac0947 */ /* 0x000ff00003800000 */
[----:B------:R-:W0:Y:S01]  /*1e80*/  LDC.64 R10, c[0x0][0x5c8] ;  /* 0x00017200ff0a7b82 */ /* 0x000e220000000a00 */
[----:B------:R-:W-:Y:S01]  /*1e90*/  IMAD.WIDE R14, R97, 0x80, R22 ;  /* 0x00000080610e7825 */ /* 0x000fe200078e0216 */
[----:B------:R-:W-:Y:S01]  /*1ea0*/  ULDC.64 UR4, c[0x0][0x5c0] ;  /* 0x0001700000047ab9 */ /* 0x000fe20000000a00 */
[----:B------:R-:W-:Y:S02]  /*1eb0*/  BSSY B0, `(.L_x_29) ;  /* 0x0000327000007945 */ /* 0x000fe40003800000 */
[----:B------:R-:W-:Y:S02]  /*1ec0*/  IMAD.IADD R102, R94, 0x1, -R3 ;  /* 0x000000015e667824 */ /* 0x000fe400078e0a03 */
[----:B------:R-:W-:Y:S02]  /*1ed0*/  IMAD.IADD R3, R89, 0x1, -R98 ;  /* 0x0000000159037824 */ /* 0x000fe400078e0a62 */
[-C--:B0-----:R-:W-:Y:S02]  /*1ee0*/  IMAD R6, R15, R10.reuse, RZ ;  /* 0x0000000a0f067224 */ /* 0x081fe400078e02ff */
[----:B------:R-:W-:-:S04]  /*1ef0*/  IMAD.WIDE.U32 R4, R14, R10, R4 ;  /* 0x0000000a0e047225 */ /* 0x000fc800078e0004 */
[----:B------:R-:W-:Y:S01]  /*1f00*/  IMAD R7, R14, R11, R6 ;  /* 0x0000000b0e077224 */ /* 0x000fe200078e0206 */
[----:B------:R-:W-:-:S03]  /*1f10*/  IADD3 R4, P0, R4, UR4, RZ ;  /* 0x0000000404047c10 */ /* 0x000fc6000ff1e0ff */
[----:B------:R-:W-:Y:S01]  /*1f20*/  IMAD.IADD R7, R5, 0x1, R7 ;  /* 0x0000000105077824 */ /* 0x000fe200078e0207 */
[----:B------:R-:W-:-:S04]  /*1f30*/  LEA R6, P1, R10, R4, 0x3 ;  /* 0x000000040a067211 */ /* 0x000fc800078218ff */
[----:B------:R-:W-:Y:S02]  /*1f40*/  IADD3.X R5, R7, UR5, RZ, P0, !PT ;  /* 0x0000000507057c10 */ /* 0x000fe400087fe4ff */
[----:B-----5:R-:W-:Y:S02]  /*1f50*/  ISETP.NE.AND P0, PT, R88, RZ, PT ;  /* 0x000000ff5800720c */ /* 0x020fe40003f05270 */
[----:B------:R-:W-:-:S11]  /*1f60*/  LEA.HI.X R7, R10, R5, R11, 0x3, P1 ;  /* 0x000000050a077211 */ /* 0x000fd600008f1c0b */
[----:B------:R-:W-:Y:S05]  /*1f70*/  @!P0 BRA `(.L_x_30) ;  /* 0x0000002400608947 */ /* 0x000fea0003800000 */
[----:B------:R-:W0:Y:S01]  /*1f80*/  LDC.64 R98, c[0x0][0x5b0] ;  /* 0x00016c00ff627b82 */ /* 0x000e220000000a00 */
[----:B------:R-:W-:Y:S01]  /*1f90*/  ULDC.64 UR4, c[0x0][0x5b8] ;  /* 0x00016e0000047ab9 */ /* 0x000fe20000000a00 */
[----:B------:R-:W-:Y:S01]  /*1fa0*/  ISETP.GE.AND P1, PT, R102, 0x1, PT ;  /* 0x000000016600780c */ /* 0x000fe20003f26270 */
[----:B------:R-:W-:Y:S01]  /*1fb0*/  IMAD R11, R12, UR4, RZ ;  /* 0x000000040c0b7c24 */ /* 0x000fe2000f8e02ff */
[----:B------:R-:W-:Y:S01]  /*1fc0*/  BSSY B1, `(.L_x_31) ;  /* 0x000000e000017945 */ /* 0x000fe20003800000 */
[C---:B------:R-:W-:Y:S01]  /*1fd0*/  IMAD.WIDE.U32 R20, R96.reuse, UR4, R8 ;  /* 0x0000000460147c25 */ /* 0x040fe2000f8e0008 */
[----:B------:R-:W-:Y:S02]  /*1fe0*/  ISETP.LT.OR P5, PT, R3, 0x1, !P1 ;  /* 0x000000010300780c */ /* 0x000fe40004fa1670 */
[----:B------:R-:W1:Y:S01]  /*1ff0*/  LDC.64 R100, c[0x0][0x5a8] ;  /* 0x00016a00ff647b82 */ /* 0x000e620000000a00 */
[----:B------:R-:W-:Y:S02]  /*2000*/  IMAD R11, R96, UR5, R11 ;  /* 0x00000005600b7c24 */ /* 0x000fe4000f8e020b */
[----:B------:R-:W-:-:S02]  /*2010*/  IMAD.MOV.U32 R12, RZ, RZ, R20 ;  /* 0x000000ffff0c7224 */ /* 0x000fc400078e0014 */
[----:B------:R-:W-:Y:S02]  /*2020*/  IMAD.IADD R13, R21, 0x1, R11 ;  /* 0x00000001150d7824 */ /* 0x000fe400078e020b */
[-C--:B0-----:R-:W-:Y:S02]  /*2030*/  IMAD R10, R15, R98.reuse, RZ ;  /* 0x000000620f0a7224 */ /* 0x081fe400078e02ff */
[----:B------:R-:W-:-:S04]  /*2040*/  IMAD.WIDE.U32 R8, R14, R98, R12 ;  /* 0x000000620e087225 */ /* 0x000fc800078e000c */
[----:B------:R-:W-:Y:S01]  /*2050*/  IMAD R97, R14, R99, R10 ;  /* 0x000000630e617224 */ /* 0x000fe200078e020a */
[----:B-1----:R-:W-:-:S04]  /*2060*/  IADD3 R8, P0, R8, R100, RZ ;  /* 0x0000006408087210 */ /* 0x002fc80007f1e0ff */
[----:B------:R-:W-:Y:S01]  /*2070*/  IADD3.X R9, R101, R9, R97, P0, !PT ;  /* 0x0000000965097210 */ /* 0x000fe200007fe461 */
[----:B------:R-:W-:Y:S08]  /*2080*/  @P5 BRA `(.L_x_32) ;  /* 0x0000000000045947 */ /* 0x000ff00003800000 */
[----:B------:R0:W5:Y:S02]  /*2090*/  LDG.E.U8 R95, desc[UR38][R8.64] ;  /* 0x00000026085f7981 */ /* 0x000164000c1e1100 */
.L_x_32:
[----:B------:R-:W-:Y:S05]  /*20a0*/  BSYNC B1 ;  /* 0x0000000000017941 */ /* 0x000fea0003800000 */
.L_x_31:
[----:B-----5:R-:W-:Y:S01]  /*20b0*/  LOP3.LUT R15, R95, 0xffff, RZ, 0xc0, !PT ;  /* 0x0000ffff5f0f7812 */ /* 0x020fe200078ec0ff */
[C---:B------:R-:W-:Y:S01]  /*20c0*/  IMAD.SHL.U32 R10, R98.reuse, 0x8, RZ ;  /* 0x00000008620a7824 */ /* 0x040fe200078e00ff */
[----:B------:R-:W-:Y:S01]  /*20d0*/  SHF.L.U64.HI R11, R98, 0x3, R99 ;  /* 0x00000003620b7819 */ /* 0x000fe20000010263 */
[----:B------:R-:W-:Y:S01]  /*20e0*/  BSSY B1, `(.L_x_33) ;  /* 0x000000e000017945 */ /* 0x000fe20003800000 */
[----:B------:R-:W-:Y:S02]  /*20f0*/  PRMT R15, R15, 0x8880, RZ ;  /* 0x000088800f0f7816 */ /* 0x000fe400000000ff */
[----:B------:R-:W-:Y:S01]  /*2100*/  ISETP.LT.OR P2, PT, R3, 0x2, !P1 ;  /* 0x000000020300780c */ /* 0x000fe20004f41670 */
[----:B------:R-:W-:Y:S01]  /*2110*/  IMAD.WIDE.U32 R10, R14, R98, R10 ;  /* 0x000000620e0a7225 */ /* 0x000fe200078e000a */
[----:B------:R-:W-:-:S03]  /*2120*/  ISETP.GE.AND P0, PT, R102, 0x9, PT ;  /* 0x000000096600780c */ /* 0x000fc60003f06270 */
[----:B------:R-:W-:Y:S01]  /*2130*/  IMAD R14, R15, R88, RZ ;  /* 0x000000580f0e7224 */ /* 0x000fe200078e02ff */
[----:B------:R-:W-:Y:S01]  /*2140*/  IADD3 R10, P3, P4, R20, R100, R10 ;  /* 0x00000064140a7210 */ /* 0x000fe20007c7e00a */
[----:B------:R-:W-:Y:S02]  /*2150*/  IMAD.IADD R20, R97, 0x1, R11 ;  /* 0x0000000161147824 */ /* 0x000fe400078e020b */
[----:B------:R-:W-:-:S05]  /*2160*/  @!P5 IMAD R15, R24, R19, R14 ;  /* 0x00000013180fd224 */ /* 0x000fca00078e020e */
[----:B------:R1:W-:Y:S01]  /*2170*/  @!P5 STG.E.U8 desc[UR38][R4.64], R15 ;  /* 0x0000000f0400d986 */ /* 0x0003e2000c101126 */
[----:B------:R-:W-:Y:S05]  /*2180*/  @P2 BRA `(.L_x_34) ;  /* 0x00000000000c2947 */ /* 0x000fea0003800000 */
[----:B------:R-:W1:Y:S02]  /*2190*/  LDG.E.U8 R95, desc[UR38][R8.64+0x1] ;  /* 0x00000126085f7981 */ /* 0x000e64000c1e1100 */
[----:B-1----:R-:W-:-:S05]  /*21a0*/  PRMT R15, R95, 0x8880, RZ ;  /* 0x000088805f0f7816 */ /* 0x002fca00000000ff */
[----:B------:R-:W-:-:S07]  /*21b0*/  IMAD R14, R15, R88, RZ ;  /* 0x000000580f0e7224 */ /* 0x000fce00078e02ff */
.L_x_34:
[----:B------:R-:W-:Y:S05]  /*21c0*/  BSYNC B1 ;  /* 0x0000000000017941 */ /* 0x000fea0003800000 */
.L_x_33:
[----:B------:R-:W-:Y:S01]  /*21d0*/  ISETP.LT.OR P5, PT, R3, 0x1, !P0 ;  /* 0x000000010300780c */ /* 0x000fe200047a1670 */
[----:B------:R-:W-:Y:S01]  /*21e0*/  @!P2 IMAD R25, R25, R19, R14 ;  /* 0x000000131919a224 */ /* 0x000fe200078e020e */
[----:B------:R-:W-:Y:S01]  /*21f0*/  BSSY B1, `(.L_x_35) ;  /* 0x000000a000017945 */ /* 0x000fe20003800000 */
[----:B------:R-:W-:Y:S02]  /*2200*/  IADD3.X R11, R13, R101, R20, P3, P4 ;  /* 0x000000650d0b7210 */ /* 0x000fe40001fe8414 */
[C---:B------:R-:W-:Y:S01]  /*2210*/  ISETP.LT.OR P3, PT, R3.reuse, 0x2, !P0 ;  /* 0x000000020300780c */ /* 0x040fe20004761670 */
[----:B------:R2:W-:Y:S01]  /*2220*/  @!P2 STG.E.U8 desc[UR38][R4.64+0x1], R25 ;  /* 0x000001190400a986 */ /* 0x0005e2000c101126 */
[C---:B------:R-:W-:Y:S02]  /*2230*/  ISETP.LT.OR P4, PT, R3.reuse, 0x9, !P1 ;  /* 0x000000090300780c */ /* 0x040fe40004f81670 */
[----:B------:R-:W-:-:S04]  /*2240*/  ISETP.LT.OR P2, PT, R3, 0xa, !P1 ;  /* 0x0000000a0300780c */ /* 0x000fc80004f41670 */
[----:B------:R-:W-:Y:S09]  /*2250*/  @P5 BRA `(.L_x_36) ;  /* 0x00000000000c5947 */ /* 0x000ff20003800000 */
[----:B------:R-:W3:Y:S02]  /*2260*/  LDG.E.U8 R95, desc[UR38][R10.64] ;  /* 0x000000260a5f7981 */ /* 0x000ee4000c1e1100 */
[----:B---3--:R-:W-:-:S05]  /*2270*/  PRMT R13, R95, 0x8880, RZ ;  /* 0x000088805f0d7816 */ /* 0x008fca00000000ff */
[----:B------:R-:W-:-:S07]  /*2280*/  IMAD R14, R13, R88, RZ ;  /* 0x000000580d0e7224 */ /* 0x000fce00078e02ff */
.L_x_36:
[----:B------:R-:W-:Y:S05]  /*2290*/  BSYNC B1 ;  /* 0x0000000000017941 */ /* 0x000fea0003800000 */
.L_x_35:
[----:B------:R-:W-:Y:S01]  /*22a0*/  @!P5 IMAD R13, R26, R19, R14 ;  /* 0x000000131a0dd224 */ /* 0x000fe200078e020e */
[----:B------:R-:W-:Y:S04]  /*22b0*/  BSSY B1, `(.L_x_37) ;  /* 0x0000006000017945 */ /* 0x000fe80003800000 */
[----:B------:R3:W-:Y:S01]  /*22c0*/  @!P5 STG.E.U8 desc[UR38][R6.64], R13 ;  /* 0x0000000d0600d986 */ /* 0x0007e2000c101126 */
[----:B------:R-:W-:Y:S05]  /*22d0*/  @P3 BRA `(.L_x_38) ;  /* 0x00000000000c3947 */ /* 0x000fea0003800000 */
[----:B------:R-:W3:Y:S02]  /*22e0*/  LDG.E.U8 R95, desc[UR38][R10.64+0x1] ;  /* 0x000001260a5f7981 */ /* 0x000ee4000c1e1100 */
[----:B---3--:R-:W-:-:S05]  /*22f0*/  PRMT R13, R95, 0x8880, RZ ;  /* 0x000088805f0d7816 */ /* 0x008fca00000000ff */
[----:B------:R-:W-:-:S07]  /*2300*/  IMAD R14, R13, R88, RZ ;  /* 0x000000580d0e7224 */ /* 0x000fce00078e02ff */
.L_x_38:
[----:B------:R-:W-:Y:S05]  /*2310*/  BSYNC B1 ;  /* 0x0000000000017941 */ /* 0x000fea0003800000 */
.L_x_37:
[----:B------:R-:W-:Y:S01]  /*2320*/  @!P3 IMAD R27, R27, R19, R14 ;  /* 0x000000131b1bb224 */ /* 0x000fe200078e020e */
[----:B------:R-:W-:Y:S04]  /*2330*/  BSSY B1, `(.L_x_39) ;  /* 0x0000006000017945 */ /* 0x000fe80003800000 */
[----:B------:R4:W-:Y:S01]  /*2340*/  @!P3 STG.E.U8 desc[UR38][R6.64+0x1], R27 ;  /* 0x0000011b0600b986 */ /* 0x0009e2000c101126 */
[----:B------:R-:W-:Y:S05]  /*2350*/  @P4 BRA `(.L_x_40) ;  /* 0x00000000000c4947 */ /* 0x000fea0003800000 */
[----:B------:R-:W3:Y:S02]  /*2360*/  LDG.E.U8 R95, desc[UR38][R8.64+0x8] ;  /* 0x00000826085f7981 */ /* 0x000ee4000c1e1100 */
[----:B---3--:R-:W-:-:S05]  /*2370*/  PRMT R13, R95, 0x8880, RZ ;  /* 0x000088805f0d7816 */ /* 0x008fca00000000ff */
[----:B------:R-:W-:-:S07]  /*2380*/  IMAD R14, R13, R88, RZ ;  /* 0x000000580d0e7224 */ /* 0x000fce00078e02ff */
.L_x_40:
[----:B------:R-:W-:Y:S05]  /*2390*/  BSYNC B1 ;  /* 0x0000000000017941 */ /* 0x000fea0003800000 */
.L_x_39:
[----:B---3--:R-:W-:Y:S01]  /*23a0*/  @!P4 IMAD R13, R28, R19, R14 ;  /* 0x000000131c0dc224 */ /* 0x008fe200078e020e */
[----:B------:R-:W-:Y:S04]  /*23b0*/  BSSY B1, `(.L_x_41) ;  /* 0x0000006000017945 */ /* 0x000fe80003800000 */
[----:B------:R3:W-:Y:S01]  /*23c0*/  @!P4 STG.E.U8 desc[UR38][R4.64+0x8], R13 ;  /* 0x0000080d0400c986 */ /* 0x0007e2000c101126 */
[----:B------:R-:W-:Y:S05]  /*23d0*/  @P2 BRA `(.L_x_42) ;  /* 0x00000000000c2947 */ /* 0x000fea0003800000 */
[----:B------:R-:W3:Y:S02]  /*23e0*/  LDG.E.U8 R95, desc[UR38][R8.64+0x9] ;  /* 0x00000926085f7981 */ /* 0x000ee4000c1e1100 */
[----:B---3--:R-:W-:-:S05]  /*23f0*/  PRMT R13, R95, 0x8880, RZ ;  /* 0x000088805f0d7816 */ /* 0x008fca00000000ff */
[----:B------:R-:W-:-:S07]  /*2400*/  IMAD R14, R13, R88, RZ ;  /* 0x000000580d0e7224 */ /* 0x000fce00078e02ff */
.L_x_42:
[----:B------:R-:W-:Y:S05]  /*2410*/  BSYNC B1 ;  /* 0x0000000000017941 */ /* 0x000fea0003800000 */
.L_x_41:
[----:B------:R-:W-:Y:S01]  /*2420*/  ISETP.LT.OR P4, PT, R3, 0x9, !P0 ;  /* 0x000000090300780c */ /* 0x000fe20004781670 */
[----:B------:R-:W-:Y:S01]  /*2430*/  @!P2 IMAD R29, R29, R19, R14 ;  /* 0x000000131d1da224 */ /* 0x000fe200078e020e */
[----:B------:R-:W-:Y:S01]  /*2440*/  BSSY B1, `(.L_x_43) ;  /* 0x0000009000017945 */ /* 0x000fe20003800000 */
[C---:B------:R-:W-:Y:S02]  /*2450*/  ISETP.LT.OR P3, PT, R3.reuse, 0xa, !P0 ;  /* 0x0000000a0300780c */ /* 0x040fe40004761670 */
[C---:B------:R-:W-:Y:S01]  /*2460*/  ISETP.LT.OR P5, PT, R3.reuse, 0x11, !P1 ;  /* 0x000000110300780c */ /* 0x040fe20004fa1670 */
[----:B------:R0:W-:Y:S01]  /*2470*/  @!P2 STG.E.U8 desc[UR38][R4.64+0x9], R29 ;  /* 0x0000091d0400a986 */ /* 0x0001e2000c101126 */
[----:B------:R-:W-:-:S06]  /*2480*/  ISETP.LT.OR P2, PT, R3, 0x12, !P1 ;  /* 0x000000120300780c */ /* 0x000fcc0004f41670 */
[----:B------:R-:W-:Y:S07]  /*2490*/  @P4 BRA `(.L_x_44) ;  /* 0x00000000000c4947 */ /* 0x000fee0003800000 */
[----:B------:R-:W3:Y:S02]  /*24a0*/  LDG.E.U8 R95, desc[UR38][R10.64+0x8] ;  /* 0x000008260a5f7981 */ /* 0x000ee4000c1e1100 */
[----:B---3--:R-:W-:-:S05]  /*24b0*/  PRMT R13, R95, 0x8880, RZ ;  /* 0x000088805f0d7816 */ /* 0x008fca00000000ff */
[----:B------:R-:W-:-:S07]  /*24c0*/  IMAD R14, R13, R88, RZ ;  /* 0x000000580d0e7224 */ /* 0x000fce00078e02ff */
.L_x_44:
[----:B------:R-:W-:Y:S05]  /*24d0*/  BSYNC B1 ;  /* 0x0000000000017941 */ /* 0x000fea0003800000 */
.L_x_43:
[----:B---3--:R-:W-:Y:S01]  /*24e0*/  @!P4 IMAD R13, R30, R19, R14 ;  /* 0x000000131e0dc224 */ /* 0x008fe200078e020e */
[----:B------:R-:W-:Y:S04]  /*24f0*/  BSSY B1, `(.L_x_45) ;  /* 0x0000006000017945 */ /* 0x000fe80003800000 */
[----:B------:R3:W-:Y:S01]  /*2500*/  @!P4 STG.E.U8 desc[UR38][R6.64+0x8], R13 ;  /* 0x0000080d0600c986 */ /* 0x0007e2000c101126 */
[----:B------:R-:W-:Y:S05]  /*2510*/  @P3 BRA `(.L_x_46) ;  /* 0x00000000000c3947 */ /* 0x000fea0003800000 */
[----:B------:R-:W3:Y:S02]  /*2520*/  LDG.E.U8 R95, desc[UR38][R10.64+0x9] ;  /* 0x000009260a5f7981 */ /* 0x000ee4000c1e1100 */
[----:B---3--:R-:W-:-:S05]  /*2530*/  PRMT R13, R95, 0x8880, RZ ;  /* 0x000088805f0d7816 */ /* 0x008fca00000000ff */
[----:B------:R-:W-:-:S07]  /*2540*/  IMAD R14, R13, R88, RZ ;  /* 0x000000580d0e7224 */ /* 0x000fce00078e02ff */
.L_x_46:
[----:B------:R-:W-:Y:S05]  /*2550*/  BSYNC B1 ;  /* 0x0000000000017941 */ /* 0x000fea0003800000 */
.L_x_45:
[----:B------:R-:W-:Y:S01]  /*2560*/  @!P3 IMAD R31, R31, R19, R14 ;  /* 0x000000131f1fb224 */ /* 0x000fe200078e020e */
[----:B------:R-:W-:Y:S04]  /*2570*/  BSSY B1, `(.L_x_47) ;  /* 0x0000006000017945 */ /* 0x000fe80003800000 */
[----:B------:R0:W-:Y:S01]  /*2580*/  @!P3 STG.E.U8 desc[UR38][R6.64+0x9], R31 ;  /* 0x0000091f0600b986 */ /* 0x0001e2000c101126 */
[----:B------:R-:W-:Y:S05]  /*2590*/  @P5 BRA `(.L_x_48) ;  /* 0x00000000000c5947 */ /* 0x000fea0003800000 */
[----:B------:R-:W3:Y:S02]  /*25a0*/  LDG.E.U8 R95, desc[UR38][R8.64+0x10] ;  /* 0x00001026085f7981 */ /* 0x000ee4000c1e1100 */
[----:B---3--:R-:W-:-:S05]  /*25b0*/  PRMT R13, R95, 0x8880, RZ ;  /* 0x000088805f0d7816 */ /* 0x008fca00000000ff */
[----:B------:R-:W-:-:S07]  /*25c0*/  IMAD R14, R13, R88, RZ ;  /* 0x000000580d0e7224 */ /* 0x000fce00078e02ff */
.L_x_48:
[----:B------:R-:W-:Y:S05]  /*25d0*/  BSYNC B1 ;  /* 0x0000000000017941 */ /* 0x000fea0003800000 */
.L_x_47:
[----:B---3--:R-:W-:Y:S01]  /*25e0*/  @!P5 IMAD R13, R32, R19, R14 ;  /* 0x00000013200dd224 */ /* 0x008fe200078e020e */
[----:B------:R-:W-:Y:S04]  /*25f0*/  BSSY B1, `(.L_x_49) ;  /* 0x0000006000017945 */ /* 0x000fe80003800000 */
[----:B------:R3:W-:Y:S01]  /*2600*/  @!P5 STG.E.U8 desc[UR38][R4.64+0x10], R13 ;  /* 0x0000100d0400d986 */ /* 0x0007e2000c101126 */
[----:B------:R-:W-:Y:S05]  /*2610*/  @P2 BRA `(.L_x_50) ;  /* 0x00000000000c2947 */ /* 0x000fea0003800000 */
[----:B------:R-:W3:Y:S02]  /*2620*/  LDG.E.U8 R95, desc[UR38][R8.64+0x11] ;  /* 0x00001126085f7981 */ /* 0x000ee4000c1e1100 */
[----:B---3--:R-:W-:-:S05]  /*2630*/  PRMT R13, R95, 0x8880, RZ ;  /* 0x000088805f0d7816 */ /* 0x008fca00000000ff */
[----:B------:R-:W-:-:S07]  /*2640*/  IMAD R14, R13, R88, RZ ;  /* 0x000000580d0e7224 */ /* 0x000fce00078e02ff */
.L_x_50:
[----:B------:R-:W-:Y:S05]  /*2650*/  BSYNC B1 ;  /* 0x0000000000017941 */ /* 0x000fea0003800000 */
.L_x_49:
        /* <DEDUP_REMOVED lines=11> */
.L_x_52:
[----:B------:R-:W-:Y:S05]  /*2710*/  BSYNC B1 ;  /* 0x0000000000017941 */ /* 0x000fea0003800000 */
.L_x_51:
[----:B---3--:R-:W-:Y:S01]  /*2720*/  @!P4 IMAD R13, R34, R19, R14 ;  /* 0x00000013220dc224 */ /* 0x008fe200078e020e */
[----:B------:R-:W-:Y:S04]  /*2730*/  BSSY B1, `(.L_x_53) ;  /* 0x0000006000017945 */ /* 0x000fe80003800000 */
[----:B------:R3:W-:Y:S01]  /*2740*/  @!P4 STG.E.U8 desc[UR38][R6.64+0x10], R13 ;  /* 0x0000100d0600c986 */ /* 0x0007e2000c101126 */
[----:B------:R-:W-:Y:S05]  /*2750*/  @P3 BRA `(.L_x_54) ;  /* 0x00000000000c3947 */ /* 0x000fea0003800000 */
[----:B------:R-:W3:Y:S02]  /*2760*/  LDG.E.U8 R95, desc[UR38][R10.64+0x11] ;  /* 0x000011260a5f7981 */ /* 0x000ee4000c1e1100 */
[----:B---3--:R-:W-:-:S05]  /*2770*/  PRMT R13, R95, 0x8880, RZ ;  /* 0x000088805f0d7816 */ /* 0x008fca00000000ff */
[----:B------:R-:W-:-:S07]  /*2780*/  IMAD R14, R13, R88, RZ ;  /* 0x000000580d0e7224 */ /* 0x000fce00078e02ff */
.L_x_54:
[----:B------:R-:W-:Y:S05]  /*2790*/  BSYNC B1 ;  /* 0x0000000000017941 */ /* 0x000fea0003800000 */
.L_x_53:
[----:B------:R-:W-:Y:S01]  /*27a0*/  @!P3 IMAD R35, R35, R19, R14 ;  /* 0x000000132323b224 */ /* 0x000fe200078e020e */
[----:B------:R-:W-:Y:S04]  /*27b0*/  BSSY B1, `(.L_x_55) ;  /* 0x0000006000017945 */ /* 0x000fe80003800000 */
[----:B------:R0:W-:Y:S01]  /*27c0*/  @!P3 STG.E.U8 desc[UR38][R6.64+0x11], R35 ;  /* 0x000011230600b986 */ /* 0x0001e2000c101126 */
[----:B------:R-:W-:Y:S05]  /*27d0*/  @P5 BRA `(.L_x_56) ;  /* 0x00000000000c5947 */ /* 0x000fea0003800000 */
[----:B------:R-:W3:Y:S02]  /*27e0*/  LDG.E.U8 R95, desc[UR38][R8.64+0x18] ;  /* 0x00001826085f7981 */ /* 0x000ee4000c1e1100 */
[----:B---3--:R-:W-:-:S05]  /*27f0*/  PRMT R13, R95, 0x8880, RZ ;  /* 0x000088805f0d7816 */ /* 0x008fca00000000ff */
[----:B------:R-:W-:-:S07]  /*2800*/  IMAD R14, R13, R88, RZ ;  /* 0x000000580d0e7224 */ /* 0x000fce00078e02ff */
.L_x_56:
[----:B------:R-:W-:Y:S05]  /*2810*/  BSYNC B1 ;  /* 0x0000000000017941 */ /* 0x000fea0003800000 */
.L_x_55:
[----:B---3--:R-:W-:Y:S01]  /*2820*/  @!P5 IMAD R13, R36, R19, R14 ;  /* 0x00000013240dd224 */ /* 0x008fe200078e020e */
[----:B------:R-:W-:Y:S04]  /*2830*/  BSSY B1, `(.L_x_57) ;  /* 0x0000006000017945 */ /* 0x000fe80003800000 */
[----:B------:R3:W-:Y:S01]  /*2840*/  @!P5 STG.E.U8 desc[UR38][R4.64+0x18], R13 ;  /* 0x0000180d0400d986 */ /* 0x0007e2000c101126 */
[----:B------:R-:W-:Y:S05]  /*2850*/  @P2 BRA `(.L_x_58) ;  /* 0x00000000000c2947 */ /* 0x000fea0003800000 */
[----:B------:R-:W3:Y:S02]  /*2860*/  LDG.E.U8 R95, desc[UR38][R8.64+0x19] ;  /* 0x00001926085f7981 */ /* 0x000ee4000c1e1100 */
[----:B---3--:R-:W-:-:S05]  /*2870*/  PRMT R13, R95, 0x8880, RZ ;  /* 0x000088805f0d7816 */ /* 0x008fca00000000ff */
[----:B------:R-:W-:-:S07]  /*2880*/  IMAD R14, R13, R88, RZ ;  /* 0x000000580d0e7224 */ /* 0x000fce00078e02ff */
.L_x_58:
[----:B------:R-:W-:Y:S05]  /*2890*/  BSYNC B1 ;  /* 0x0000000000017941 */ /* 0x000fea0003800000 */
.L_x_57:
        /* <DEDUP_REMOVED lines=11> */
.L_x_60:
[----:B------:R-:W-:Y:S05]  /*2950*/  BSYNC B1 ;  /* 0x0000000000017941 */ /* 0x000fea0003800000 */
.L_x_59:
[----:B---3--:R-:W-:Y:S01]  /*2960*/  @!P4 IMAD R13, R38, R19, R14 ;  /* 0x00000013260dc224 */ /* 0x008fe200078e020e */
[----:B------:R-:W-:Y:S04]  /*2970*/  BSSY B1, `(.L_x_61) ;  /* 0x0000006000017945 */ /* 0x000fe80003800000 */
[----:B------:R3:W-:Y:S01]  /*2980*/  @!P4 STG.E.U8 desc[UR38][R6.64+0x18], R13 ;  /* 0x0000180d0600c986 */ /* 0x0007e2000c101126 */
[----:B------:R-:W-:Y:S05]  /*2990*/  @P3 BRA `(.L_x_62) ;  /* 0x00000000000c3947 */ /* 0x000fea0003800000 */
[----:B------:R-:W3:Y:S02]  /*29a0*/  LDG.E.U8 R95, desc[UR38][R10.64+0x19] ;  /* 0x000019260a5f7981 */ /* 0x000ee4000c1e1100 */
[----:B---3--:R-:W-:-:S05]  /*29b0*/  PRMT R13, R95, 0x8880, RZ ;  /* 0x000088805f0d7816 */ /* 0x008fca00000000ff */
[----:B------:R-:W-:-:S07]  /*29c0*/  IMAD R14, R13, R88, RZ ;  /* 0x000000580d0e7224 */ /* 0x000fce00078e02ff */
.L_x_62:
[----:B------:R-:W-:Y:S05]  /*29d0*/  BSYNC B1 ;  /* 0x0000000000017941 */ /* 0x000fea0003800000 */
.L_x_61:
[----:B------:R-:W-:Y:S01]  /*29e0*/  @!P3 IMAD R39, R39, R19, R14 ;  /* 0x000000132727b224 */ /* 0x000fe200078e020e */
[----:B------:R-:W-:Y:S04]  /*29f0*/  BSSY B1, `(.L_x_63) ;  /* 0x0000006000017945 */ /* 0x000fe80003800000 */
[----:B------:R0:W-:Y:S01]  /*2a00*/  @!P3 STG.E.U8 desc[UR38][R6.64+0x19], R39 ;  /* 0x000019270600b986 */ /* 0x0001e2000c101126 */
[----:B------:R-:W-:Y:S05]  /*2a10*/  @P5 BRA `(.L_x_64) ;  /* 0x00000000000c5947 */ /* 0x000fea0003800000 */
[----:B------:R-:W3:Y:S02]  /*2a20*/  LDG.E.U8 R95, desc[UR38][R8.64+0x20] ;  /* 0x00002026085f7981 */ /* 0x000ee4000c1e1100 */
[----:B---3--:R-:W-:-:S05]  /*2a30*/  PRMT R13, R95, 0x8880, RZ ;  /* 0x000088805f0d7816 */ /* 0x008fca00000000ff */
[----:B------:R-:W-:-:S07]  /*2a40*/  IMAD R14, R13, R88, RZ ;  /* 0x000000580d0e7224 */ /* 0x000fce00078e02ff */
.L_x_64:
[----:B------:R-:W-:Y:S05]  /*2a50*/  BSYNC B1 ;  /* 0x0000000000017941 */ /* 0x000fea0003800000 */
.L_x_63:
[----:B---3--:R-:W-:Y:S01]  /*2a60*/  @!P5 IMAD R13, R40, R19, R14 ;  /* 0x00000013280dd224 */ /* 0x008fe200078e020e */
[----:B------:R-:W-:Y:S04]  /*2a70*/  BSSY B1, `(.L_x_65) ;  /* 0x0000006000017945 */ /* 0x000fe80003800000 */
[----:B------:R3:W-:Y:S01]  /*2a80*/  @!P5 STG.E.U8 desc[UR38][R4.64+0x20], R13 ;  /* 0x0000200d0400d986 */ /* 0x0007e2000c101126 */
[----:B------:R-:W-:Y:S05]  /*2a90*/  @P2 BRA `(.L_x_66) ;  /* 0x00000000000c2947 */ /* 0x000fea0003800000 */
[----:B------:R-:W3:Y:S02]  /*2aa0*/  LDG.E.U8 R95, desc[UR38][R8.64+0x21] ;  /* 0x00002126085f7981 */ /* 0x000ee4000c1e1100 */
[----:B---3--:R-:W-:-:S05]  /*2ab0*/  PRMT R13, R95, 0x8880, RZ ;  /* 0x000088805f0d7816 */ /* 0x008fca00000000ff */
[----:B------:R-:W-:-:S07]  /*2ac0*/  IMAD R14, R13, R88, RZ ;  /* 0x000000580d0e7224 */ /* 0x000fce00078e02ff */
.L_x_66:
[----:B------:R-:W-:Y:S05]  /*2ad0*/  BSYNC B1 ;  /* 0x0000000000017941 */ /* 0x000fea0003800000 */
.L_x_65:
        /* <DEDUP_REMOVED lines=11> */
.L_x_68:
[----:B------:R-:W-:Y:S05]  /*2b90*/  BSYNC B1 ;  /* 0x0000000000017941 */ /* 0x000fea0003800000 */
.L_x_67:
[----:B---3--:R-:W-:Y:S01]  /*2ba0*/  @!P4 IMAD R13, R42, R19, R14 ;  /* 0x000000132a0dc224 */ /* 0x008fe200078e020e */
[----:B------:R-:W-:Y:S04]  /*2bb0*/  BSSY B1, `(.L_x_69) ;  /* 0x0000006000017945 */ /* 0x000fe80003800000 */
[----:B------:R3:W-:Y:S01]  /*2bc0*/  @!P4 STG.E.U8 desc[UR38][R6.64+0x20], R13 ;  /* 0x0000200d0600c986 */ /* 0x0007e2000c101126 */
[----:B------:R-:W-:Y:S05]  /*2bd0*/  @P3 BRA `(.L_x_70) ;  /* 0x00000000000c3947 */ /* 0x000fea0003800000 */
[----:B------:R-:W3:Y:S02]  /*2be0*/  LDG.E.U8 R95, desc[UR38][R10.64+0x21] ;  /* 0x000021260a5f7981 */ /* 0x000ee4000c1e1100 */
[----:B---3--:R-:W-:-:S05]  /*2bf0*/  PRMT R13, R95, 0x8880, RZ ;  /* 0x000088805f0d7816 */ /* 0x008fca00000000ff */
[----:B------:R-:W-:-:S07]  /*2c00*/  IMAD R14, R13, R88, RZ ;  /* 0x000000580d0e7224 */ /* 0x000fce00078e02ff */
.L_x_70:
[----:B------:R-:W-:Y:S05]  /*2c10*/  BSYNC B1 ;  /* 0x0000000000017941 */ /* 0x000fea0003800000 */
.L_x_69:
[----:B------:R-:W-:Y:S01]  /*2c20*/  @!P3 IMAD R43, R43, R19, R14 ;  /* 0x000000132b2bb224 */ /* 0x000fe200078e020e */
[----:B------:R-:W-:Y:S04]  /*2c30*/  BSSY B1, `(.L_x_71) ;  /* 0x0000006000017945 */ /* 0x000fe80003800000 */
[----:B------:R0:W-:Y:S01]  /*2c40*/  @!P3 STG.E.U8 desc[UR38][R6.64+0x21], R43 ;  /* 0x0000212b0600b986 */ /* 0x0001e2000c101126 */
[----:B------:R-:W-:Y:S05]  /*2c50*/  @P5 BRA `(.L_x_72) ;  /* 0x00000000000c5947 */ /* 0x000fea0003800000 */
[----:B------:R-:W3:Y:S02]  /*2c60*/  LDG.E.U8 R95, desc[UR38][R8.64+0x28] ;  /* 0x00002826085f7981 */ /* 0x000ee4000c1e1100 */
[----:B---3--:R-:W-:-:S05]  /*2c70*/  PRMT R13, R95, 0x8880, RZ ;  /* 0x000088805f0d7816 */ /* 0x008fca00000000ff */
[----:B------:R-:W-:-:S07]  /*2c80*/  IMAD R14, R13, R88, RZ ;  /* 0x000000580d0e7224 */ /* 0x000fce00078e02ff */
.L_x_72:
[----:B------:R-:W-:Y:S05]  /*2c90*/  BSYNC B1 ;  /* 0x0000000000017941 */ /* 0x000fea0003800000 */
.L_x_71:
[----:B---3--:R-:W-:Y:S01]  /*2ca0*/  @!P5 IMAD R13, R44, R19, R14 ;  /* 0x000000132c0dd224 */ /* 0x008fe200078e020e */
[----:B------:R-:W-:Y:S04]  /*2cb0*/  BSSY B1, `(.L_x_73) ;  /* 0x0000006000017945 */ /* 0x000fe80003800000 */
[----:B------:R3:W-:Y:S01]  /*2cc0*/  @!P5 STG.E.U8 desc[UR38][R4.64+0x28], R13 ;  /* 0x0000280d0400d986 */ /* 0x0007e2000c101126 */
[----:B------:R-:W-:Y:S05]  /*2cd0*/  @P2 BRA `(.L_x_74) ;  /* 0x00000000000c2947 */ /* 0x000fea0003800000 */
[----:B------:R-:W3:Y:S02]  /*2ce0*/  LDG.E.U8 R95, desc[UR38][R8.64+0x29] ;  /* 0x00002926085f7981 */ /* 0x000ee4000c1e1100 */
[----:B---3--:R-:W-:-:S05]  /*2cf0*/  PRMT R13, R95, 0x8880, RZ ;  /* 0x000088805f0d7816 */ /* 0x008fca00000000ff */
[----:B------:R-:W-:-:S07]  /*2d00*/  IMAD R14, R13, R88, RZ ;  /* 0x000000580d0e7224 */ /* 0x000fce00078e02ff */
.L_x_74:
[----:B------:R-:W-:Y:S05]  /*2d10*/  BSYNC B1 ;  /* 0x0000000000017941 */ /* 0x000fea0003800000 */
.L_x_73:
        /* <DEDUP_REMOVED lines=11> */
.L_x_76:
[----:B------:R-:W-:Y:S05]  /*2dd0*/  BSYNC B1 ;  /* 0x0000000000017941 */ /* 0x000fea0003800000 */
.L_x_75:
[----:B---3--:R-:W-:Y:S01]  /*2de0*/  @!P4 IMAD R13, R46, R19, R14 ;  /* 0x000000132e0dc224 */ /* 0x008fe200078e020e */
[----:B------:R-:W-:Y:S04]  /*2df0*/  BSSY B1, `(.L_x_77) ;  /* 0x0000006000017945 */ /* 0x000fe80003800000 */
[----:B------:R3:W-:Y:S01]  /*2e00*/  @!P4 STG.E.U8 desc[UR38][R6.64+0x28], R13 ;  /* 0x0000280d0600c986 */ /* 0x0007e2000c101126 */
[----:B------:R-:W-:Y:S05]  /*2e10*/  @P3 BRA `(.L_x_78) ;  /* 0x00000000000c3947 */ /* 0x000fea0003800000 */
[----:B------:R-:W3:Y:S02]  /*2e20*/  LDG.E.U8 R95, desc[UR38][R10.64+0x29] ;  /* 0x000029260a5f7981 */ /* 0x000ee4000c1e1100 */
[----:B---3--:R-:W-:-:S05]  /*2e30*/  PRMT R13, R95, 0x8880, RZ ;  /* 0x000088805f0d7816 */ /* 0x008fca00000000ff */
[----:B------:R-:W-:-:S07]  /*2e40*/  IMAD R14, R13, R88, RZ ;  /* 0x000000580d0e7224 */ /* 0x000fce00078e02ff */
.L_x_78:
[----:B------:R-:W-:Y:S05]  /*2e50*/  BSYNC B1 ;  /* 0x0000000000017941 */ /* 0x000fea0003800000 */
.L_x_77:
[----:B------:R-:W-:Y:S01]  /*2e60*/  @!P3 IMAD R47, R47, R19, R14 ;  /* 0x000000132f2fb224 */ /* 0x000fe200078e020e */
[----:B------:R-:W-:Y:S04]  /*2e70*/  BSSY B1, `(.L_x_79) ;  /* 0x0000006000017945 */ /* 0x000fe80003800000 */
[----:B------:R0:W-:Y:S01]  /*2e80*/  @!P3 STG.E.U8 desc[UR38][R6.64+0x29], R47 ;  /* 0x0000292f0600b986 */ /* 0x0001e2000c101126 */
[----:B------:R-:W-:Y:S05]  /*2e90*/  @P5 BRA `(.L_x_80) ;  /* 0x00000000000c5947 */ /* 0x000fea0003800000 */
[----:B------:R-:W3:Y:S02]  /*2ea0*/  LDG.E.U8 R95, desc[UR38][R8.64+0x30] ;  /* 0x00003026085f7981 */ /* 0x000ee4000c1e1100 */
[----:B---3--:R-:W-:-:S05]  /*2eb0*/  PRMT R13, R95, 0x8880, RZ ;  /* 0x000088805f0d7816 */ /* 0x008fca00000000ff */
[----:B------:R-:W-:-:S07]  /*2ec0*/  IMAD R14, R13, R88, RZ ;  /* 0x000000580d0e7224 */ /* 0x000fce00078e02ff */
.L_x_80:
[----:B------:R-:W-:Y:S05]  /*2ed0*/  BSYNC B1 ;  /* 0x0000000000017941 */ /* 0x000fea0003800000 */
.L_x_79:
[----:B---3--:R-:W-:Y:S01]  /*2ee0*/  @!P5 IMAD R13, R48, R19, R14 ;  /* 0x00000013300dd224 */ /* 0x008fe200078e020e */
[----:B------:R-:W-:Y:S04]  /*2ef0*/  BSSY B1, `(.L_x_81) ;  /* 0x0000006000017945 */ /* 0x000fe80003800000 */
[----:B------:R3:W-:Y:S01]  /*2f00*/  @!P5 STG.E.U8 desc[UR38][R4.64+0x30], R13 ;  /* 0x0000300d0400d986 */ /* 0x0007e2000c101126 */
[----:B------:R-:W-:Y:S05]  /*2f10*/  @P2 BRA `(.L_x_82) ;  /* 0x00000000000c2947 */ /* 0x000fea0003800000 */
[----:B------:R-:W3:Y:S02]  /*2f20*/  LDG.E.U8 R95, desc[UR38][R8.64+0x31] ;  /* 0x00003126085f7981 */ /* 0x000ee4000c1e1100 */
[----:B---3--:R-:W-:-:S05]  /*2f30*/  PRMT R13, R95, 0x8880, RZ ;  /* 0x000088805f0d7816 */ /* 0x008fca00000000ff */
[----:B------:R-:W-:-:S07]  /*2f40*/  IMAD R14, R13, R88, RZ ;  /* 0x000000580d0e7224 */ /* 0x000fce00078e02ff */
.L_x_82:
[----:B------:R-:W-:Y:S05]  /*2f50*/  BSYNC B1 ;  /* 0x0000000000017941 */ /* 0x000fea0003800000 */
.L_x_81:
        /* <DEDUP_REMOVED lines=11> */
.L_x_84:
[----:B------:R-:W-:Y:S05]  /*3010*/  BSYNC B1 ;  /* 0x0000000000017941 */ /* 0x000fea0003800000 */
.L_x_83:
[----:B---3--:R-:W-:Y:S01]  /*3020*/  @!P4 IMAD R13, R50, R19, R14 ;  /* 0x00000013320dc224 */ /* 0x008fe200078e020e */
[----:B------:R-:W-:Y:S04]  /*3030*/  BSSY B1, `(.L_x_85) ;  /* 0x0000006000017945 */ /* 0x000fe80003800000 */
[----:B------:R3:W-:Y:S01]  /*3040*/  @!P4 STG.E.U8 desc[UR38][R6.64+0x30], R13 ;  /* 0x0000300d0600c986 */ /* 0x0007e2000c101126 */
[----:B------:R-:W-:Y:S05]  /*3050*/  @P3 BRA `(.L_x_86) ;  /* 0x00000000000c3947 */ /* 0x000fea0003800000 */
[----:B------:R-:W3:Y:S02]  /*3060*/  LDG.E.U8 R95, desc[UR38][R10.64+0x31] ;  /* 0x000031260a5f7981 */ /* 0x000ee4000c1e1100 */
[----:B---3--:R-:W-:-:S05]  /*3070*/  PRMT R13, R95, 0x8880, RZ ;  /* 0x000088805f0d7816 */ /* 0x008fca00000000ff */
[----:B------:R-:W-:-:S07]  /*3080*/  IMAD R14, R13, R88, RZ ;  /* 0x000000580d0e7224 */ /* 0x000fce00078e02ff */
.L_x_86:
[----:B------:R-:W-:Y:S05]  /*3090*/  BSYNC B1 ;  /* 0x0000000000017941 */ /* 0x000fea0003800000 */
.L_x_85:
[----:B------:R-:W-:Y:S01]  /*30a0*/  @!P3 IMAD R51, R51, R19, R14 ;  /* 0x000000133333b224 */ /* 0x000fe200078e020e */
[----:B------:R-:W-:Y:S04]  /*30b0*/  BSSY B1, `(.L_x_87) ;  /* 0x0000006000017945 */ /* 0x000fe80003800000 */
[----:B------:R0:W-:Y:S01]  /*30c0*/  @!P3 STG.E.U8 desc[UR38][R6.64+0x31], R51 ;  /* 0x000031330600b986 */ /* 0x0001e2000c101126 */
[----:B------:R-:W-:Y:S05]  /*30d0*/  @P5 BRA `(.L_x_88) ;  /* 0x00000000000c5947 */ /* 0x000fea0003800000 */
[----:B------:R-:W3:Y:S02]  /*30e0*/  LDG.E.U8 R95, desc[UR38][R8.64+0x38] ;  /* 0x00003826085f7981 */ /* 0x000ee4000c1e1100 */
[----:B---3--:R-:W-:-:S05]  /*30f0*/  PRMT R13, R95, 0x8880, RZ ;  /* 0x000088805f0d7816 */ /* 0x008fca00000000ff */
[----:B------:R-:W-:-:S07]  /*3100*/  IMAD R14, R13, R88, RZ ;  /* 0x000000580d0e7224 */ /* 0x000fce00078e02ff */
.L_x_88:
[----:B------:R-:W-:Y:S05]  /*3110*/  BSYNC B1 ;  /* 0x0000000000017941 */ /* 0x000fea0003800000 */
.L_x_87:
[----:B---3--:R-:W-:Y:S01]  /*3120*/  @!P5 IMAD R13, R52, R19, R14 ;  /* 0x00000013340dd224 */ /* 0x008fe200078e020e */
[----:B------:R-:W-:Y:S04]  /*3130*/  BSSY B1, `(.L_x_89) ;  /* 0x0000006000017945 */ /* 0x000fe80003800000 */
[----:B------:R3:W-:Y:S01]  /*3140*/  @!P5 STG.E.U8 desc[UR38][R4.64+0x38], R13 ;  /* 0x0000380d0400d986 */ /* 0x0007e2000c101126 */
[----:B------:R-:W-:Y:S05]  /*3150*/  @P2 BRA `(.L_x_90) ;  /* 0x00000000000c2947 */ /* 0x000fea0003800000 */
[----:B------:R-:W3:Y:S02]  /*3160*/  LDG.E.U8 R95, desc[UR38][R8.64+0x39] ;  /* 0x00003926085f7981 */ /* 0x000ee4000c1e1100 */
[----:B---3--:R-:W-:-:S05]  /*3170*/  PRMT R13, R95, 0x8880, RZ ;  /* 0x000088805f0d7816 */ /* 0x008fca00000000ff */
[----:B------:R-:W-:-:S07]  /*3180*/  IMAD R14, R13, R88, RZ ;  /* 0x000000580d0e7224 */ /* 0x000fce00078e02ff */
.L_x_90:
[----:B------:R-:W-:Y:S05]  /*3190*/  BSYNC B1 ;  /* 0x0000000000017941 */ /* 0x000fea0003800000 */
.L_x_89:
        /* <DEDUP_REMOVED lines=11> */
.L_x_92:
[----:B------:R-:W-:Y:S05]  /*3250*/  BSYNC B1 ;  /* 0x0000000000017941 */ /* 0x000fea0003800000 */
.L_x_91:
[----:B---3--:R-:W-:Y:S01]  /*3260*/  @!P4 IMAD R13, R54, R19, R14 ;  /* 0x00000013360dc224 */ /* 0x008fe200078e020e */
[----:B------:R-:W-:Y:S04]  /*3270*/  BSSY B1, `(.L_x_93) ;  /* 0x0000006000017945 */ /* 0x000fe80003800000 */
[----:B------:R3:W-:Y:S01]  /*3280*/  @!P4 STG.E.U8 desc[UR38][R6.64+0x38], R13 ;  /* 0x0000380d0600c986 */ /* 0x0007e2000c101126 */
[----:B------:R-:W-:Y:S05]  /*3290*/  @P3 BRA `(.L_x_94) ;  /* 0x00000000000c3947 */ /* 0x000fea0003800000 */
[----:B------:R-:W3:Y:S02]  /*32a0*/  LDG.E.U8 R95, desc[UR38][R10.64+0x39] ;  /* 0x000039260a5f7981 */ /* 0x000ee4000c1e1100 */
[----:B---3--:R-:W-:-:S05]  /*32b0*/  PRMT R13, R95, 0x8880, RZ ;  /* 0x000088805f0d7816 */ /* 0x008fca00000000ff */
[----:B------:R-:W-:-:S07]  /*32c0*/  IMAD R14, R13, R88, RZ ;  /* 0x000000580d0e7224 */ /* 0x000fce00078e02ff */
.L_x_94:
[----:B------:R-:W-:Y:S05]  /*32d0*/  BSYNC B1 ;  /* 0x0000000000017941 */ /* 0x000fea0003800000 */
.L_x_93:
[----:B------:R-:W-:Y:S01]  /*32e0*/  @!P3 IMAD R55, R55, R19, R14 ;  /* 0x000000133737b224 */ /* 0x000fe200078e020e */
[----:B------:R-:W-:Y:S04]  /*32f0*/  BSSY B1, `(.L_x_95) ;  /* 0x0000006000017945 */ /* 0x000fe80003800000 */
[----:B------:R0:W-:Y:S01]  /*3300*/  @!P3 STG.E.U8 desc[UR38][R6.64+0x39], R55 ;  /* 0x000039370600b986 */ /* 0x0001e2000c101126 */
[----:B------:R-:W-:Y:S05]  /*3310*/  @P5 BRA `(.L_x_96) ;  /* 0x00000000000c5947 */ /* 0x000fea0003800000 */
[----:B------:R-:W3:Y:S02]  /*3320*/  LDG.E.U8 R95, desc[UR38][R8.64+0x40] ;  /* 0x00004026085f7981 */ /* 0x000ee4000c1e1100 */
[----:B---3--:R-:W-:-:S05]  /*3330*/  PRMT R13, R95, 0x8880, RZ ;  /* 0x000088805f0d7816 */ /* 0x008fca00000000ff */
[----:B------:R-:W-:-:S07]  /*3340*/  IMAD R14, R13, R88, RZ ;  /* 0x000000580d0e7224 */ /* 0x000fce00078e02ff */
.L_x_96:
[----:B------:R-:W-:Y:S05]  /*3350*/  BSYNC B1 ;  /* 0x0000000000017941 */ /* 0x000fea0003800000 */
.L_x_95:
[----:B---3--:R-:W-:Y:S01]  /*3360*/  @!P5 IMAD R13, R56, R19, R14 ;  /* 0x00000013380dd224 */ /* 0x008fe200078e020e */
[----:B------:R-:W-:Y:S04]  /*3370*/  BSSY B1, `(.L_x_97) ;  /* 0x0000006000017945 */ /* 0x000fe80003800000 */
[----:B------:R3:W-:Y:S01]  /*3380*/  @!P5 STG.E.U8 desc[UR38][R4.64+0x40], R13 ;  /* 0x0000400d0400d986 */ /* 0x0007e2000c101126 */
[----:B------:R-:W-:Y:S05]  /*3390*/  @P2 BRA `(.L_x_98) ;  /* 0x00000000000c2947 */ /* 0x000fea0003800000 */
[----:B------:R-:W3:Y:S02]  /*33a0*/  LDG.E.U8 R95, desc[UR38][R8.64+0x41] ;  /* 0x00004126085f7981 */ /* 0x000ee4000c1e1100 */
[----:B---3--:R-:W-:-:S05]  /*33b0*/  PRMT R13, R95, 0x8880, RZ ;  /* 0x000088805f0d7816 */ /* 0x008fca00000000ff */
[----:B------:R-:W-:-:S07]  /*33c0*/  IMAD R14, R13, R88, RZ ;  /* 0x000000580d0e7224 */ /* 0x000fce00078e02ff */
.L_x_98:
[----:B------:R-:W-:Y:S05]  /*33d0*/  BSYNC B1 ;  /* 0x0000000000017941 */ /* 0x000fea0003800000 */
.L_x_97:
        /* <DEDUP_REMOVED lines=11> */
.L_x_100:
[----:B------:R-:W-:Y:S05]  /*3490*/  BSYNC B1 ;  /* 0x0000000000017941 */ /* 0x000fea0003800000 */
.L_x_99:
[----:B---3--:R-:W-:Y:S01]  /*34a0*/  @!P4 IMAD R13, R58, R19, R14 ;  /* 0x000000133a0dc224 */ /* 0x008fe200078e020e */
[----:B------:R-:W-:Y:S04]  /*34b0*/  BSSY B1, `(.L_x_101) ;  /* 0x0000006000017945 */ /* 0x000fe80003800000 */
[----:B------:R3:W-:Y:S01]  /*34c0*/  @!P4 STG.E.U8 desc[UR38][R6.64+0x40], R13 ;  /* 0x0000400d0600c986 */ /* 0x0007e2000c101126 */
[----:B------:R-:W-:Y:S05]  /*34d0*/  @P3 BRA `(.L_x_102) ;  /* 0x00000000000c3947 */ /* 0x000fea0003800000 */
[----:B------:R-:W3:Y:S02]  /*34e0*/  LDG.E.U8 R95, desc[UR38][R10.64+0x41] ;  /* 0x000041260a5f7981 */ /* 0x000ee4000c1e1100 */
[----:B---3--:R-:W-:-:S05]  /*34f0*/  PRMT R13, R95, 0x8880, RZ ;  /* 0x000088805f0d7816 */ /* 0x008fca00000000ff */
[----:B------:R-:W-:-:S07]  /*3500*/  IMAD R14, R13, R88, RZ ;  /* 0x000000580d0e7224 */ /* 0x000fce00078e02ff */
.L_x_102:
[----:B------:R-:W-:Y:S05]  /*3510*/  BSYNC B1 ;  /* 0x0000000000017941 */ /* 0x000fea0003800000 */
.L_x_101:
[----:B------:R-:W-:Y:S01]  /*3520*/  @!P3 IMAD R59, R59, R19, R14 ;  /* 0x000000133b3bb224 */ /* 0x000fe200078e020e */
[----:B------:R-:W-:Y:S04]  /*3530*/  BSSY B1, `(.L_x_103) ;  /* 0x0000006000017945 */ /* 0x000fe80003800000 */
[----:B------:R0:W-:Y:S01]  /*3540*/  @!P3 STG.E.U8 desc[UR38][R6.64+0x41], R59 ;  /* 0x0000413b0600b986 */ /* 0x0001e2000c101126 */
[----:B------:R-:W-:Y:S05]  /*3550*/  @P5 BRA `(.L_x_104) ;  /* 0x00000000000c5947 */ /* 0x000fea0003800000 */
[----:B------:R-:W3:Y:S02]  /*3560*/  LDG.E.U8 R95, desc[UR38][R8.64+0x48] ;  /* 0x00004826085f7981 */ /* 0x000ee4000c1e1100 */
[----:B---3--:R-:W-:-:S05]  /*3570*/  PRMT R13, R95, 0x8880, RZ ;  /* 0x000088805f0d7816 */ /* 0x008fca00000000ff */
[----:B------:R-:W-:-:S07]  /*3580*/  IMAD R14, R13, R88, RZ ;  /* 0x000000580d0e7224 */ /* 0x000fce00078e02ff */
.L_x_104:
[----:B------:R-:W-:Y:S05]  /*3590*/  BSYNC B1 ;  /* 0x0000000000017941 */ /* 0x000fea0003800000 */
.L_x_103:
[----:B---3--:R-:W-:Y:S01]  /*35a0*/  @!P5 IMAD R13, R60, R19, R14 ;  /* 0x000000133c0dd224 */ /* 0x008fe200078e020e */
[----:B------:R-:W-:Y:S04]  /*35b0*/  BSSY B1, `(.L_x_105) ;  /* 0x0000006000017945 */ /* 0x000fe80003800000 */
[----:B------:R3:W-:Y:S01]  /*35c0*/  @!P5 STG.E.U8 desc[UR38][R4.64+0x48], R13 ;  /* 0x0000480d0400d986 */ /* 0x0007e2000c101126 */
[----:B------:R-:W-:Y:S05]  /*35d0*/  @P2 BRA `(.L_x_106) ;  /* 0x00000000000c2947 */ /* 0x000fea0003800000 */
[----:B------:R-:W3:Y:S02]  /*35e0*/  LDG.E.U8 R95, desc[UR38][R8.64+0x49] ;  /* 0x00004926085f7981 */ /* 0x000ee4000c1e1100 */
[----:B---3--:R-:W-:-:S05]  /*35f0*/  PRMT R13, R95, 0x8880, RZ ;  /* 0x000088805f0d7816 */ /* 0x008fca00000000ff */
[----:B------:R-:W-:-:S07]  /*3600*/  IMAD R14, R13, R88, RZ ;  /* 0x000000580d0e7224 */ /* 0x000fce00078e02ff */
.L_x_106:
[----:B------:R-:W-:Y:S05]  /*3610*/  BSYNC B1 ;  /* 0x0000000000017941 */ /* 0x000fea0003800000 */
.L_x_105:
        /* <DEDUP_REMOVED lines=11> */
.L_x_108:
[----:B------:R-:W-:Y:S05]  /*36d0*/  BSYNC B1 ;  /* 0x0000000000017941 */ /* 0x000fea0003800000 */
.L_x_107:
[----:B---3--:R-:W-:Y:S01]  /*36e0*/  @!P4 IMAD R13, R62, R19, R14 ;  /* 0x000000133e0dc224 */ /* 0x008fe200078e020e */
[----:B------:R-:W-:Y:S04]  /*36f0*/  BSSY B1, `(.L_x_109) ;  /* 0x0000006000017945 */ /* 0x000fe80003800000 */
[----:B------:R3:W-:Y:S01]  /*3700*/  @!P4 STG.E.U8 desc[UR38][R6.64+0x48], R13 ;  /* 0x0000480d0600c986 */ /* 0x0007e2000c101126 */
[----:B------:R-:W-:Y:S05]  /*3710*/  @P3 BRA `(.L_x_110) ;  /* 0x00000000000c3947 */ /* 0x000fea0003800000 */
[----:B------:R-:W3:Y:S02]  /*3720*/  LDG.E.U8 R95, desc[UR38][R10.64+0x49] ;  /* 0x000049260a5f7981 */ /* 0x000ee4000c1e1100 */
[----:B---3--:R-:W-:-:S05]  /*3730*/  PRMT R13, R95, 0x8880, RZ ;  /* 0x000088805f0d7816 */ /* 0x008fca00000000ff */
[----:B------:R-:W-:-:S07]  /*3740*/  IMAD R14, R13, R88, RZ ;  /* 0x000000580d0e7224 */ /* 0x000fce00078e02ff */
.L_x_110:
[----:B------:R-:W-:Y:S05]  /*3750*/  BSYNC B1 ;  /* 0x0000000000017941 */ /* 0x000fea0003800000 */
.L_x_109:
[----:B------:R-:W-:Y:S01]  /*3760*/  @!P3 IMAD R63, R63, R19, R14 ;  /* 0x000000133f3fb224 */ /* 0x000fe200078e020e */
[----:B------:R-:W-:Y:S04]  /*3770*/  BSSY B1, `(.L_x_111) ;  /* 0x0000006000017945 */ /* 0x000fe80003800000 */
[----:B------:R0:W-:Y:S01]  /*3780*/  @!P3 STG.E.U8 desc[UR38][R6.64+0x49], R63 ;  /* 0x0000493f0600b986 */ /* 0x0001e2000c101126 */
[----:B------:R-:W-:Y:S05]  /*3790*/  @P5 BRA `(.L_x_112) ;  /* 0x00000000000c5947 */ /* 0x000fea0003800000 */
[----:B------:R-:W3:Y:S02]  /*37a0*/  LDG.E.U8 R95, desc[UR38][R8.64+0x50] ;  /* 0x00005026085f7981 */ /* 0x000ee4000c1e1100 */
[----:B---3--:R-:W-:-:S05]  /*37b0*/  PRMT R13, R95, 0x8880, RZ ;  /* 0x000088805f0d7816 */ /* 0x008fca00000000ff */
[----:B------:R-:W-:-:S07]  /*37c0*/  IMAD R14, R13, R88, RZ ;  /* 0x000000580d0e7224 */ /* 0x000fce00078e02ff */
.L_x_112:
[----:B------:R-:W-:Y:S05]  /*37d0*/  BSYNC B1 ;  /* 0x0000000000017941 */ /* 0x000fea0003800000 */
.L_x_111:
[----:B---3--:R-:W-:Y:S01]  /*37e0*/  @!P5 IMAD R13, R64, R19, R14 ;  /* 0x00000013400dd224 */ /* 0x008fe200078e020e */
[----:B------:R-:W-:Y:S04]  /*37f0*/  BSSY B1, `(.L_x_113) ;  /* 0x0000006000017945 */ /* 0x000fe80003800000 */
[----:B------:R3:W-:Y:S01]  /*3800*/  @!P5 STG.E.U8 desc[UR38][R4.64+0x50], R13 ;  /* 0x0000500d0400d986 */ /* 0x0007e2000c101126 */
[----:B------:R-:W-:Y:S05]  /*3810*/  @P2 BRA `(.L_x_114) ;  /* 0x00000000000c2947 */ /* 0x000fea0003800000 */
[----:B------:R-:W3:Y:S02]  /*3820*/  LDG.E.U8 R95, desc[UR38][R8.64+0x51] ;  /* 0x00005126085f7981 */ /* 0x000ee4000c1e1100 */
[----:B---3--:R-:W-:-:S05]  /*3830*/  PRMT R13, R95, 0x8880, RZ ;  /* 0x000088805f0d7816 */ /* 0x008fca00000000ff */
[----:B------:R-:W-:-:S07]  /*3840*/  IMAD R14, R13, R88, RZ ;  /* 0x000000580d0e7224 */ /* 0x000fce00078e02ff */
.L_x_114:
[----:B------:R-:W-:Y:S05]  /*3850*/  BSYNC B1 ;  /* 0x0000000000017941 */ /* 0x000fea0003800000 */
.L_x_113:
        /* <DEDUP_REMOVED lines=11> */
.L_x_116:
[----:B------:R-:W-:Y:S05]  /*3910*/  BSYNC B1 ;  /* 0x0000000000017941 */ /* 0x000fea0003800000 */
.L_x_115:
[----:B---3--:R-:W-:Y:S01]  /*3920*/  @!P4 IMAD R13, R66, R19, R14 ;  /* 0x00000013420dc224 */ /* 0x008fe200078e020e */
[----:B------:R-:W-:Y:S04]  /*3930*/  BSSY B1, `(.L_x_117) ;  /* 0x0000006000017945 */ /* 0x000fe80003800000 */
[----:B------:R3:W-:Y:S01]  /*3940*/  @!P4 STG.E.U8 desc[UR38][R6.64+0x50], R13 ;  /* 0x0000500d0600c986 */ /* 0x0007e2000c101126 */
[----:B------:R-:W-:Y:S05]  /*3950*/  @P3 BRA `(.L_x_118) ;  /* 0x00000000000c3947 */ /* 0x000fea0003800000 */
[----:B------:R-:W3:Y:S02]  /*3960*/  LDG.E.U8 R95, desc[UR38][R10.64+0x51] ;  /* 0x000051260a5f7981 */ /* 0x000ee4000c1e1100 */
[----:B---3--:R-:W-:-:S05]  /*3970*/  PRMT R13, R95, 0x8880, RZ ;  /* 0x000088805f0d7816 */ /* 0x008fca00000000ff */
[----:B------:R-:W-:-:S07]  /*3980*/  IMAD R14, R13, R88, RZ ;  /* 0x000000580d0e7224 */ /* 0x000fce00078e02ff */
.L_x_118:
[----:B------:R-:W-:Y:S05]  /*3990*/  BSYNC B1 ;  /* 0x0000000000017941 */ /* 0x000fea0003800000 */
.L_x_117:
[----:B------:R-:W-:Y:S01]  /*39a0*/  @!P3 IMAD R67, R67, R19, R14 ;  /* 0x000000134343b224 */ /* 0x000fe200078e020e */
[----:B------:R-:W-:Y:S04]  /*39b0*/  BSSY B1, `(.L_x_119) ;  /* 0x0000006000017945 */ /* 0x000fe80003800000 */
[----:B------:R0:W-:Y:S01]  /*39c0*/  @!P3 STG.E.U8 desc[UR38][R6.64+0x51], R67 ;  /* 0x000051430600b986 */ /* 0x0001e2000c101126 */
[----:B------:R-:W-:Y:S05]  /*39d0*/  @P5 BRA `(.L_x_120) ;  /* 0x00000000000c5947 */ /* 0x000fea0003800000 */
[----:B------:R-:W3:Y:S02]  /*39e0*/  LDG.E.U8 R95, desc[UR38][R8.64+0x58] ;  /* 0x00005826085f7981 */ /* 0x000ee4000c1e1100 */
[----:B---3--:R-:W-:-:S05]  /*39f0*/  PRMT R13, R95, 0x8880, RZ ;  /* 0x000088805f0d7816 */ /* 0x008fca00000000ff */
[----:B------:R-:W-:-:S07]  /*3a00*/  IMAD R14, R13, R88, RZ ;  /* 0x000000580d0e7224 */ /* 0x000fce00078e02ff */
.L_x_120:
[----:B------:R-:W-:Y:S05]  /*3a10*/  BSYNC B1 ;  /* 0x0000000000017941 */ /* 0x000fea0003800000 */
.L_x_119:
[----:B---3--:R-:W-:Y:S01]  /*3a20*/  @!P5 IMAD R13, R68, R19, R14 ;  /* 0x00000013440dd224 */ /* 0x008fe200078e020e */
[----:B------:R-:W-:Y:S04]  /*3a30*/  BSSY B1, `(.L_x_121) ;  /* 0x0000006000017945 */ /* 0x000fe80003800000 */
[----:B------:R3:W-:Y:S01]  /*3a40*/  @!P5 STG.E.U8 desc[UR38][R4.64+0x58], R13 ;  /* 0x0000580d0400d986 */ /* 0x0007e2000c101126 */
[----:B------:R-:W-:Y:S05]  /*3a50*/  @P2 BRA `(.L_x_122) ;  /* 0x00000000000c2947 */ /* 0x000fea0003800000 */
[----:B------:R-:W3:Y:S02]  /*3a60*/  LDG.E.U8 R95, desc[UR38][R8.64+0x59] ;  /* 0x00005926085f7981 */ /* 0x000ee4000c1e1100 */
[----:B---3--:R-:W-:-:S05]  /*3a70*/  PRMT R13, R95, 0x8880, RZ ;  /* 0x000088805f0d7816 */ /* 0x008fca00000000ff */
[----:B------:R-:W-:-:S07]  /*3a80*/  IMAD R14, R13, R88, RZ ;  /* 0x000000580d0e7224 */ /* 0x000fce00078e02ff */
.L_x_122:
[----:B------:R-:W-:Y:S05]  /*3a90*/  BSYNC B1 ;  /* 0x0000000000017941 */ /* 0x000fea0003800000 */
.L_x_121:
        /* <DEDUP_REMOVED lines=11> */
.L_x_124:
[----:B------:R-:W-:Y:S05]  /*3b50*/  BSYNC B1 ;  /* 0x0000000000017941 */ /* 0x000fea0003800000 */
.L_x_123:
[----:B---3--:R-:W-:Y:S01]  /*3b60*/  @!P4 IMAD R13, R70, R19, R14 ;  /* 0x00000013460dc224 */ /* 0x008fe200078e020e */
[----:B------:R-:W-:Y:S04]  /*3b70*/  BSSY B1, `(.L_x_125) ;  /* 0x0000006000017945 */ /* 0x000fe80003800000 */
[----:B------:R3:W-:Y:S01]  /*3b80*/  @!P4 STG.E.U8 desc[UR38][R6.64+0x58], R13 ;  /* 0x0000580d0600c986 */ /* 0x0007e2000c101126 */
[----:B------:R-:W-:Y:S05]  /*3b90*/  @P3 BRA `(.L_x_126) ;  /* 0x00000000000c3947 */ /* 0x000fea0003800000 */
[----:B------:R-:W3:Y:S02]  /*3ba0*/  LDG.E.U8 R95, desc[UR38][R10.64+0x59] ;  /* 0x000059260a5f7981 */ /* 0x000ee4000c1e1100 */
[----:B---3--:R-:W-:-:S05]  /*3bb0*/  PRMT R13, R95, 0x8880, RZ ;  /* 0x000088805f0d7816 */ /* 0x008fca00000000ff */
[----:B------:R-:W-:-:S07]  /*3bc0*/  IMAD R14, R13, R88, RZ ;  /* 0x000000580d0e7224 */ /* 0x000fce00078e02ff */
.L_x_126:
[----:B------:R-:W-:Y:S05]  /*3bd0*/  BSYNC B1 ;  /* 0x0000000000017941 */ /* 0x000fea0003800000 */
.L_x_125:
[----:B------:R-:W-:Y:S01]  /*3be0*/  @!P3 IMAD R71, R71, R19, R14 ;  /* 0x000000134747b224 */ /* 0x000fe200078e020e */
[----:B------:R-:W-:Y:S04]  /*3bf0*/  BSSY B1, `(.L_x_127) ;  /* 0x0000006000017945 */ /* 0x000fe80003800000 */
[----:B------:R0:W-:Y:S01]  /*3c00*/  @!P3 STG.E.U8 desc[UR38][R6.64+0x59], R71 ;  /* 0x000059470600b986 */ /* 0x0001e2000c101126 */
[----:B------:R-:W-:Y:S05]  /*3c10*/  @P5 BRA `(.L_x_128) ;  /* 0x00000000000c5947 */ /* 0x000fea0003800000 */
[----:B------:R-:W3:Y:S02]  /*3c20*/  LDG.E.U8 R95, desc[UR38][R8.64+0x60] ;  /* 0x00006026085f7981 */ /* 0x000ee4000c1e1100 */
[----:B---3--:R-:W-:-:S05]  /*3c30*/  PRMT R13, R95, 0x8880, RZ ;  /* 0x000088805f0d7816 */ /* 0x008fca00000000ff */
[----:B------:R-:W-:-:S07]  /*3c40*/  IMAD R14, R13, R88, RZ ;  /* 0x000000580d0e7224 */ /* 0x000fce00078e02ff */
.L_x_128:
[----:B------:R-:W-:Y:S05]  /*3c50*/  BSYNC B1 ;  /* 0x0000000000017941 */ /* 0x000fea0003800000 */
.L_x_127:
[----:B---3--:R-:W-:Y:S01]  /*3c60*/  @!P5 IMAD R13, R72, R19, R14 ;  /* 0x00000013480dd224 */ /* 0x008fe200078e020e */
[----:B------:R-:W-:Y:S04]  /*3c70*/  BSSY B1, `(.L_x_129) ;  /* 0x0000006000017945 */ /* 0x000fe80003800000 */
[----:B------:R3:W-:Y:S01]  /*3c80*/  @!P5 STG.E.U8 desc[UR38][R4.64+0x60], R13 ;  /* 0x0000600d0400d986 */ /* 0x0007e2000c101126 */
[----:B------:R-:W-:Y:S05]  /*3c90*/  @P2 BRA `(.L_x_130) ;  /* 0x00000000000c2947 */ /* 0x000fea0003800000 */
[----:B------:R-:W3:Y:S02]  /*3ca0*/  LDG.E.U8 R95, desc[UR38][R8.64+0x61] ;  /* 0x00006126085f7981 */ /* 0x000ee4000c1e1100 */
[----:B---3--:R-:W-:-:S05]  /*3cb0*/  PRMT R13, R95, 0x8880, RZ ;  /* 0x000088805f0d7816 */ /* 0x008fca00000000ff */
[----:B------:R-:W-:-:S07]  /*3cc0*/  IMAD R14, R13, R88, RZ ;  /* 0x000000580d0e7224 */ /* 0x000fce00078e02ff */
.L_x_130:
[----:B------:R-:W-:Y:S05]  /*3cd0*/  BSYNC B1 ;  /* 0x0000000000017941 */ /* 0x000fea0003800000 */
.L_x_129:
        /* <DEDUP_REMOVED lines=11> */
.L_x_132:
[----:B------:R-:W-:Y:S05]  /*3d90*/  BSYNC B1 ;  /* 0x0000000000017941 */ /* 0x000fea0003800000 */
.L_x_131:
[----:B---3--:R-:W-:Y:S01]  /*3da0*/  @!P4 IMAD R13, R74, R19, R14 ;  /* 0x000000134a0dc224 */ /* 0x008fe200078e020e */
[----:B------:R-:W-:Y:S04]  /*3db0*/  BSSY B1, `(.L_x_133) ;  /* 0x0000006000017945 */ /* 0x000fe80003800000 */
[----:B------:R3:W-:Y:S01]  /*3dc0*/  @!P4 STG.E.U8 desc[UR38][R6.64+0x60], R13 ;  /* 0x0000600d0600c986 */ /* 0x0007e2000c101126 */
[----:B------:R-:W-:Y:S05]  /*3dd0*/  @P3 BRA `(.L_x_134) ;  /* 0x00000000000c3947 */ /* 0x000fea0003800000 */
[----:B------:R-:W3:Y:S02]  /*3de0*/  LDG.E.U8 R95, desc[UR38][R10.64+0x61] ;  /* 0x000061260a5f7981 */ /* 0x000ee4000c1e1100 */
[----:B---3--:R-:W-:-:S05]  /*3df0*/  PRMT R13, R95, 0x8880, RZ ;  /* 0x000088805f0d7816 */ /* 0x008fca00000000ff */
[----:B------:R-:W-:-:S07]  /*3e00*/  IMAD R14, R13, R88, RZ ;  /* 0x000000580d0e7224 */ /* 0x000fce00078e02ff */
.L_x_134:
[----:B------:R-:W-:Y:S05]  /*3e10*/  BSYNC B1 ;  /* 0x0000000000017941 */ /* 0x000fea0003800000 */
.L_x_133:
[----:B------:R-:W-:Y:S01]  /*3e20*/  @!P3 IMAD R75, R75, R19, R14 ;  /* 0x000000134b4bb224 */ /* 0x000fe200078e020e */
[----:B------:R-:W-:Y:S04]  /*3e30*/  BSSY B1, `(.L_x_135) ;  /* 0x0000006000017945 */ /* 0x000fe80003800000 */
[----:B------:R0:W-:Y:S01]  /*3e40*/  @!P3 STG.E.U8 desc[UR38][R6.64+0x61], R75 ;  /* 0x0000614b0600b986 */ /* 0x0001e2000c101126 */
[----:B------:R-:W-:Y:S05]  /*3e50*/  @P5 BRA `(.L_x_136) ;  /* 0x00000000000c5947 */ /* 0x000fea0003800000 */
[----:B------:R-:W3:Y:S02]  /*3e60*/  LDG.E.U8 R95, desc[UR38][R8.64+0x68] ;  /* 0x00006826085f7981 */ /* 0x000ee4000c1e1100 */
[----:B---3--:R-:W-:-:S05]  /*3e70*/  PRMT R13, R95, 0x8880, RZ ;  /* 0x000088805f0d7816 */ /* 0x008fca00000000ff */
[----:B------:R-:W-:-:S07]  /*3e80*/  IMAD R14, R13, R88, RZ ;  /* 0x000000580d0e7224 */ /* 0x000fce00078e02ff */
.L_x_136:
[----:B------:R-:W-:Y:S05]  /*3e90*/  BSYNC B1 ;  /* 0x0000000000017941 */ /* 0x000fea0003800000 */
.L_x_135:
[----:B---3--:R-:W-:Y:S01]  /*3ea0*/  @!P5 IMAD R13, R76, R19, R14 ;  /* 0x000000134c0dd224 */ /* 0x008fe200078e020e */
[----:B------:R-:W-:Y:S04]  /*3eb0*/  BSSY B1, `(.L_x_137) ;  /* 0x0000006000017945 */ /* 0x000fe80003800000 */
[----:B------:R3:W-:Y:S01]  /*3ec0*/  @!P5 STG.E.U8 desc[UR38][R4.64+0x68], R13 ;  /* 0x0000680d0400d986 */ /* 0x0007e2000c101126 */
[----:B------:R-:W-:Y:S05]  /*3ed0*/  @P2 BRA `(.L_x_138) ;  /* 0x00000000000c2947 */ /* 0x000fea0003800000 */
[----:B------:R-:W3:Y:S02]  /*3ee0*/  LDG.E.U8 R95, desc[UR38][R8.64+0x69] ;  /* 0x00006926085f7981 */ /* 0x000ee4000c1e1100 */
[----:B---3--:R-:W-:-:S05]  /*3ef0*/  PRMT R13, R95, 0x8880, RZ ;  /* 0x000088805f0d7816 */ /* 0x008fca00000000ff */
[----:B------:R-:W-:-:S07]  /*3f00*/  IMAD R14, R13, R88, RZ ;  /* 0x000000580d0e7224 */ /* 0x000fce00078e02ff */
.L_x_138:
[----:B------:R-:W-:Y:S05]  /*3f10*/  BSYNC B1 ;  /* 0x0000000000017941 */ /* 0x000fea0003800000 */
.L_x_137:
        /* <DEDUP_REMOVED lines=11> */
.L_x_140:
[----:B------:R-:W-:Y:S05]  /*3fd0*/  BSYNC B1 ;  /* 0x0000000000017941 */ /* 0x000fea0003800000 */
.L_x_139:
[----:B---3--:R-:W-:Y:S01]  /*3fe0*/  @!P4 IMAD R13, R78, R19, R14 ;  /* 0x000000134e0dc224 */ /* 0x008fe200078e020e */
[----:B------:R-:W-:Y:S04]  /*3ff0*/  BSSY B1, `(.L_x_141) ;  /* 0x0000006000017945 */ /* 0x000fe80003800000 */
[----:B------:R3:W-:Y:S01]  /*4000*/  @!P4 STG.E.U8 desc[UR38][R6.64+0x68], R13 ;  /* 0x0000680d0600c986 */ /* 0x0007e2000c101126 */
[----:B------:R-:W-:Y:S05]  /*4010*/  @P3 BRA `(.L_x_142) ;  /* 0x00000000000c3947 */ /* 0x000fea0003800000 */
[----:B------:R-:W3:Y:S02]  /*4020*/  LDG.E.U8 R95, desc[UR38][R10.64+0x69] ;  /* 0x000069260a5f7981 */ /* 0x000ee4000c1e1100 */
[----:B---3--:R-:W-:-:S05]  /*4030*/  PRMT R13, R95, 0x8880, RZ ;  /* 0x000088805f0d7816 */ /* 0x008fca00000000ff */
[----:B------:R-:W-:-:S07]  /*4040*/  IMAD R14, R13, R88, RZ ;  /* 0x000000580d0e7224 */ /* 0x000fce00078e02ff */
.L_x_142:
[----:B------:R-:W-:Y:S05]  /*4050*/  BSYNC B1 ;  /* 0x0000000000017941 */ /* 0x000fea0003800000 */
.L_x_141:
[----:B------:R-:W-:Y:S01]  /*4060*/  @!P3 IMAD R79, R79, R19, R14 ;  /* 0x000000134f4fb224 */ /* 0x000fe200078e020e */
[----:B------:R-:W-:Y:S04]  /*4070*/  BSSY B1, `(.L_x_143) ;  /* 0x0000006000017945 */ /* 0x000fe80003800000 */
[----:B------:R0:W-:Y:S01]  /*4080*/  @!P3 STG.E.U8 desc[UR38][R6.64+0x69], R79 ;  /* 0x0000694f0600b986 */ /* 0x0001e2000c101126 */
[----:B------:R-:W-:Y:S05]  /*4090*/  @P5 BRA `(.L_x_144) ;  /* 0x00000000000c5947 */ /* 0x000fea0003800000 */
[----:B------:R-:W3:Y:S02]  /*40a0*/  LDG.E.U8 R95, desc[UR38][R8.64+0x70] ;  /* 0x00007026085f7981 */ /* 0x000ee4000c1e1100 */
[----:B---3--:R-:W-:-:S05]  /*40b0*/  PRMT R13, R95, 0x8880, RZ ;  /* 0x000088805f0d7816 */ /* 0x008fca00000000ff */
[----:B------:R-:W-:-:S07]  /*40c0*/  IMAD R14, R13, R88, RZ ;  /* 0x000000580d0e7224 */ /* 0x000fce00078e02ff */
.L_x_144:
[----:B------:R-:W-:Y:S05]  /*40d0*/  BSYNC B1 ;  /* 0x0000000000017941 */ /* 0x000fea0003800000 */
.L_x_143:
[----:B---3--:R-:W-:Y:S01]  /*40e0*/  @!P5 IMAD R13, R80, R19, R14 ;  /* 0x00000013500dd224 */ /* 0x008fe200078e020e */
[----:B------:R-:W-:Y:S04]  /*40f0*/  BSSY B1, `(.L_x_145) ;  /* 0x0000006000017945 */ /* 0x000fe80003800000 */
[----:B------:R3:W-:Y:S01]  /*4100*/  @!P5 STG.E.U8 desc[UR38][R4.64+0x70], R13 ;  /* 0x0000700d0400d986 */ /* 0x0007e2000c101126 */
[----:B------:R-:W-:Y:S05]  /*4110*/  @P2 BRA `(.L_x_146) ;  /* 0x00000000000c2947 */ /* 0x000fea0003800000 */
[----:B------:R-:W3:Y:S02]  /*4120*/  LDG.E.U8 R95, desc[UR38][R8.64+0x71] ;  /* 0x00007126085f7981 */ /* 0x000ee4000c1e1100 */
[----:B---3--:R-:W-:-:S05]  /*4130*/  PRMT R13, R95, 0x8880, RZ ;  /* 0x000088805f0d7816 */ /* 0x008fca00000000ff */
[----:B------:R-:W-:-:S07]  /*4140*/  IMAD R14, R13, R88, RZ ;  /* 0x000000580d0e7224 */ /* 0x000fce00078e02ff */
.L_x_146:
[----:B------:R-:W-:Y:S05]  /*4150*/  BSYNC B1 ;  /* 0x0000000000017941 */ /* 0x000fea0003800000 */
.L_x_145:
[----:B------:R-:W-:Y:S01]  /*4160*/  ISETP.LT.OR P4, PT, R3, 0x71, !P0 ;  /* 0x000000710300780c */ /* 0x000fe20004781670 */
[----:B------:R-:W-:Y:S01]  /*4170*/  @!P2 IMAD R81, R81, R19, R14 ;  /* 0x000000135151a224 */ /* 0x000fe200078e020e */
[----:B------:R-:W-:Y:S01]  /*4180*/  BSSY B1, `(.L_x_147) ;  /* 0x000000a000017945 */ /* 0x000fe20003800000 */
[C---:B------:R-:W-:Y:S02]  /*4190*/  ISETP.LT.OR P3, PT, R3.reuse, 0x72, !P0 ;  /* 0x000000720300780c */ /* 0x040fe40004761670 */
        /* <DEDUP_REMOVED lines=8> */
.L_x_148:
[----:B------:R-:W-:Y:S05]  /*4220*/  BSYNC B1 ;  /* 0x0000000000017941 */ /* 0x000fea0003800000 */
.L_x_147:
[----:B---3--:R-:W-:Y:S01]  /*4230*/  @!P4 IMAD R13, R82, R19, R14 ;  /* 0x00000013520dc224 */ /* 0x008fe200078e020e */
[----:B------:R-:W-:Y:S04]  /*4240*/  BSSY B1, `(.L_x_149) ;  /* 0x0000006000017945 */ /* 0x000fe80003800000 */
[----:B------:R3:W-:Y:S01]  /*4250*/  @!P4 STG.E.U8 desc[UR38][R6.64+0x70], R13 ;  /* 0x0000700d0600c986 */ /* 0x0007e2000c101126 */
[----:B------:R-:W-:Y:S05]  /*4260*/  @P3 BRA `(.L_x_150) ;  /* 0x00000000000c3947 */ /* 0x000fea0003800000 */
[----:B------:R-:W3:Y:S02]  /*4270*/  LDG.E.U8 R95, desc[UR38][R10.64+0x71] ;  /* 0x000071260a5f7981 */ /* 0x000ee4000c1e1100 */
[----:B---3--:R-:W-:-:S05]  /*4280*/  PRMT R13, R95, 0x8880, RZ ;  /* 0x000088805f0d7816 */ /* 0x008fca00000000ff */
[----:B------:R-:W-:-:S07]  /*4290*/  IMAD R14, R13, R88, RZ ;  /* 0x000000580d0e7224 */ /* 0x000fce00078e02ff */
.L_x_150:
[----:B------:R-:W-:Y:S05]  /*42a0*/  BSYNC B1 ;  /* 0x0000000000017941 */ /* 0x000fea0003800000 */
.L_x_149:
[----:B------:R-:W-:Y:S01]  /*42b0*/  @!P3 IMAD R83, R83, R19, R14 ;  /* 0x000000135353b224 */ /* 0x000fe200078e020e */
[----:B------:R-:W-:Y:S04]  /*42c0*/  BSSY B1, `(.L_x_151) ;  /* 0x0000006000017945 */ /* 0x000fe80003800000 */
[----:B------:R0:W-:Y:S01]  /*42d0*/  @!P3 STG.E.U8 desc[UR38][R6.64+0x71], R83 ;  /* 0x000071530600b986 */ /* 0x0001e2000c101126 */
[----:B------:R-:W-:Y:S05]  /*42e0*/  @P2 BRA `(.L_x_152) ;  /* 0x00000000000c2947 */ /* 0x000fea0003800000 */
[----:B------:R-:W3:Y:S02]  /*42f0*/  LDG.E.U8 R95, desc[UR38][R8.64+0x78] ;  /* 0x00007826085f7981 */ /* 0x000ee4000c1e1100 */
[----:B---3--:R-:W-:-:S05]  /*4300*/  PRMT R13, R95, 0x8880, RZ ;  /* 0x000088805f0d7816 */ /* 0x008fca00000000ff */
[----:B------:R-:W-:-:S07]  /*4310*/  IMAD R14, R13, R88, RZ ;  /* 0x000000580d0e7224 */ /* 0x000fce00078e02ff */
.L_x_152:
[----:B------:R-:W-:Y:S05]  /*4320*/  BSYNC B1 ;  /* 0x0000000000017941 */ /* 0x000fea0003800000 */
.L_x_151:
[----:B---3--:R-:W-:Y:S01]  /*4330*/  @!P2 IMAD R13, R84, R19, R14 ;  /* 0x00000013540da224 */ /* 0x008fe200078e020e */
[----:B------:R-:W-:Y:S04]  /*4340*/  BSSY B1, `(.L_x_153) ;  /* 0x0000006000017945 */ /* 0x000fe80003800000 */
[----:B------:R3:W-:Y:S01]  /*4350*/  @!P2 STG.E.U8 desc[UR38][R4.64+0x78], R13 ;  /* 0x0000780d0400a986 */ /* 0x0007e2000c101126 */
[----:B------:R-:W-:Y:S05]  /*4360*/  @P1 BRA `(.L_x_154) ;  /* 0x00000000000c1947 */ /* 0x000fea0003800000 */
[----:B------:R-:W3:Y:S02]  /*4370*/  LDG.E.U8 R95, desc[UR38][R8.64+0x79] ;  /* 0x00007926085f7981 */ /* 0x000ee4000c1e1100 */
[----:B---3--:R-:W-:-:S05]  /*4380*/  PRMT R13, R95, 0x8880, RZ ;  /* 0x000088805f0d7816 */ /* 0x008fca00000000ff */
[----:B------:R-:W-:-:S07]  /*4390*/  IMAD R14, R13, R88, RZ ;  /* 0x000000580d0e7224 */ /* 0x000fce00078e02ff */
.L_x_154:
[----:B------:R-:W-:Y:S05]  /*43a0*/  BSYNC B1 ;  /* 0x0000000000017941 */ /* 0x000fea0003800000 */
.L_x_153:
[----:B------:R-:W-:Y:S01]  /*43b0*/  @!P1 IMAD R85, R85, R19, R14 ;  /* 0x0000001355559224 */ /* 0x000fe200078e020e */
[----:B------:R-:W-:Y:S04]  /*43c0*/  BSSY B1, `(.L_x_155) ;  /* 0x0000006000017945 */ /* 0x000fe80003800000 */
[----:B------:R0:W-:Y:S01]  /*43d0*/  @!P1 STG.E.U8 desc[UR38][R4.64+0x79], R85 ;  /* 0x0000795504009986 */ /* 0x0001e2000c101126 */
[----:B------:R-:W-:Y:S05]  /*43e0*/  @P5 BRA `(.L_x_156) ;  /* 0x00000000000c5947 */ /* 0x000fea0003800000 */
[----:B------:R-:W0:Y:S02]  /*43f0*/  LDG.E.U8 R95, desc[UR38][R10.64+0x78] ;  /* 0x000078260a5f7981 */ /* 0x000e24000c1e1100 */
[----:B0123--:R-:W-:-:S05]  /*4400*/  PRMT R5, R95, 0x8880, RZ ;  /* 0x000088805f057816 */ /* 0x00ffca00000000ff */
[----:B------:R-:W-:-:S07]  /*4410*/  IMAD R14, R5, R88, RZ ;  /* 0x00000058050e7224 */ /* 0x000fce00078e02ff */
.L_x_156:
[----:B------:R-:W-:Y:S05]  /*4420*/  BSYNC B1 ;  /* 0x0000000000017941 */ /* 0x000fea0003800000 */
.L_x_155:
[----:B0123--:R-:W-:Y:S01]  /*4430*/  @!P5 IMAD R5, R86, R19, R14 ;  /* 0x000000135605d224 */ /* 0x00ffe200078e020e */
[----:B------:R-:W-:Y:S01]  /*4440*/  ISETP.LT.OR P0, PT, R3, 0x7a, !P0 ;  /* 0x0000007a0300780c */ /* 0x000fe20004701670 */
[----:B------:R-:W-:Y:S03]  /*4450*/  BSSY B1, `(.L_x_157) ;  /* 0x0000006000017945 */ /* 0x000fe60003800000 */
[----:B------:R0:W-:Y:S09]  /*4460*/  @!P5 STG.E.U8 desc[UR38][R6.64+0x78], R5 ;  /* 0x000078050600d986 */ /* 0x0001f2000c101126 */
[----:B------:R-:W-:Y:S05]  /*4470*/  @P0 BRA `(.L_x_158) ;  /* 0x00000000000c0947 */ /* 0x000fea0003800000 */
[----:B------:R-:W2:Y:S02]  /*4480*/  LDG.E.U8 R95, desc[UR38][R10.64+0x79] ;  /* 0x000079260a5f7981 */ /* 0x000ea4000c1e1100 */
[----:B--2---:R-:W-:-:S05]  /*4490*/  PRMT R3, R95, 0x8880, RZ ;  /* 0x000088805f037816 */ /* 0x004fca00000000ff */
[----:B------:R-:W-:-:S07]  /*44a0*/  IMAD R14, R3, R88, RZ ;  /* 0x00000058030e7224 */ /* 0x000fce00078e02ff */
.L_x_158:
[----:B------:R-:W-:Y:S05]  /*44b0*/  BSYNC B1 ;  /* 0x0000000000017941 */ /* 0x000fea0003800000 */
.L_x_157:
[----:B------:R-:W-:Y:S01]  /*44c0*/  IMAD R87, R87, R19, R14 ;  /* 0x0000001357577224 */ /* 0x000fe200078e020e */
[----:B------:R-:W-:Y:S06]  /*44d0*/  @P0 BRA `(.L_x_159) ;  /* 0x0000000c00100947 */ /* 0x000fec0003800000 */
[----:B------:R1:W-:Y:S01]  /*44e0*/  STG.E.U8 desc[UR38][R6.64+0x79], R87 ;  /* 0x0000795706007986 */ /* 0x0003e2000c101126 */
[----:B------:R-:W-:Y:S05]  /*44f0*/  BRA `(.L_x_159) ;  /* 0x0000000c00087947 */ /* 0x000fea0003800000 */
.L_x_30:
[C---:B------:R-:W-:Y:S02]  /*4500*/  ISETP.GE.AND P1, PT, R102.reuse, 0x1, PT ;  /* 0x000000016600780c */ /* 0x040fe40003f26270 */
[----:B------:R-:W-:Y:S02]  /*4510*/  ISETP.GE.AND P0, PT, R102, 0x9, PT ;  /* 0x000000096600780c */ /* 0x000fe40003f06270 */
[C---:B------:R-:W-:Y:S02]  /*4520*/  ISETP.LT.OR P4, PT, R3.reuse, 0x1, !P1 ;  /* 0x000000010300780c */ /* 0x040fe40004f81670 */
[C---:B------:R-:W-:Y:S02]  /*4530*/  ISETP.LT.OR P3, PT, R3.reuse, 0x2, !P1 ;  /* 0x000000020300780c */ /* 0x040fe40004f61670 */
[C---:B------:R-:W-:Y:S02]  /*4540*/  ISETP.LT.OR P2, PT, R3.reuse, 0x1, !P0 ;  /* 0x000000010300780c */ /* 0x040fe40004741670 */
[----:B------:R-:W-:-:S07]  /*4550*/  ISETP.LT.OR P5, PT, R3, 0x2, !P0 ;  /* 0x000000020300780c */ /* 0x000fce00047a1670 */
[-C--:B------:R-:W-:Y:S02]  /*4560*/  @!P4 IMAD R9, R24, R19.reuse, RZ ;  /* 0x000000131809c224 */ /* 0x080fe400078e02ff */
[-C--:B------:R-:W-:Y:S02]  /*4570*/  @!P3 IMAD R25, R25, R19.reuse, RZ ;  /* 0x000000131919b224 */ /* 0x080fe400078e02ff */
[-C--:B------:R-:W-:Y:S01]  /*4580*/  @!P2 IMAD R11, R26, R19.reuse, RZ ;  /* 0x000000131a0ba224 */ /* 0x080fe200078e02ff */
[----:B------:R0:W-:Y:S01]  /*4590*/  @!P4 STG.E.U8 desc[UR38][R4.64], R9 ;  /* 0x000000090400c986 */ /* 0x0001e2000c101126 */
[----:B------:R-:W-:Y:S01]  /*45a0*/  ISETP.LT.OR P4, PT, R3, 0x9, !P1 ;  /* 0x000000090300780c */ /* 0x000fe20004f81670 */
[----:B------:R-:W-:Y:S02]  /*45b0*/  @!P5 IMAD R27, R27, R19, RZ ;  /* 0x000000131b1bd224 */ /* 0x000fe400078e02ff */
[----:B------:R-:W-:Y:S01]  /*45c0*/  @!P3 STG.E.U8 desc[UR38][R4.64+0x1], R25 ;  /* 0x000001190400b986 */ /* 0x000fe2000c101126 */
[----:B------:R-:W-:-:S03]  /*45d0*/  ISETP.LT.OR P3, PT, R3, 0xa, !P1 ;  /* 0x0000000a0300780c */ /* 0x000fc60004f61670 */
[----:B------:R1:W-:Y:S01]  /*45e0*/  @!P2 STG.E.U8 desc[UR38][R6.64], R11 ;  /* 0x0000000b0600a986 */ /* 0x0003e2000c101126 */
[----:B------:R-:W-:-:S03]  /*45f0*/  ISETP.LT.OR P2, PT, R3, 0x9, !P0 ;  /* 0x000000090300780c */ /* 0x000fc60004741670 */
[----:B------:R-:W-:Y:S01]  /*4600*/  @!P5 STG.E.U8 desc[UR38][R6.64+0x1], R27 ;  /* 0x0000011b0600d986 */ /* 0x000fe2000c101126 */
[----:B------:R-:W-:Y:S01]  /*4610*/  ISETP.LT.OR P5, PT, R3, 0xa, !P0 ;  /* 0x0000000a0300780c */ /* 0x000fe200047a1670 */
[----:B------:R-:W-:-:S04]  /*4620*/  @!P4 IMAD R13, R28, R19, RZ ;  /* 0x000000131c0dc224 */ /* 0x000fc800078e02ff */
[-C--:B------:R-:W-:Y:S01]  /*4630*/  @!P3 IMAD R29, R29, R19.reuse, RZ ;  /* 0x000000131d1db224 */ /* 0x080fe200078e02ff */
[----:B------:R-:W-:Y:S01]  /*4640*/  @!P4 STG.E.U8 desc[UR38][R4.64+0x8], R13 ;  /* 0x0000080d0400c986 */ /* 0x000fe2000c101126 */
[C---:B------:R-:W-:Y:S02]  /*4650*/  ISETP.LT.OR P4, PT, R3.reuse, 0x11, !P1 ;  /* 0x000000110300780c */ /* 0x040fe40004f81670 */
[-C--:B0-----:R-:W-:Y:S01]  /*4660*/  @!P2 IMAD R9, R30, R19.reuse, RZ ;  /* 0x000000131e09a224 */ /* 0x081fe200078e02ff */
[----:B------:R-:W-:Y:S01]  /*4670*/  @!P3 STG.E.U8 desc[UR38][R4.64+0x9], R29 ;  /* 0x0000091d0400b986 */ /* 0x000fe2000c101126 */
[----:B------:R-:W-:Y:S02]  /*4680*/  ISETP.LT.OR P3, PT, R3, 0x12, !P1 ;  /* 0x000000120300780c */ /* 0x000fe40004f61670 */
[----:B------:R-:W-:Y:S01]  /*4690*/  @!P5 IMAD R31, R31, R19, RZ ;  /* 0x000000131f1fd224 */ /* 0x000fe200078e02ff */
[----:B------:R0:W-:Y:S01]  /*46a0*/  @!P2 STG.E.U8 desc[UR38][R6.64+0x8], R9 ;  /* 0x000008090600a986 */ /* 0x0001e2000c101126 */
[----:B------:R-:W-:-:S03]  /*46b0*/  ISETP.LT.OR P2, PT, R3, 0x11, !P0 ;  /* 0x000000110300780c */ /* 0x000fc60004741670 */
[----:B------:R-:W-:Y:S01]  /*46c0*/  @!P5 STG.E.U8 desc[UR38][R6.64+0x9], R31 ;  /* 0x0000091f0600d986 */ /* 0x000fe2000c101126 */
[----:B------:R-:W-:Y:S01]  /*46d0*/  ISETP.LT.OR P5, PT, R3, 0x12, !P0 ;  /* 0x000000120300780c */ /* 0x000fe200047a1670 */
[----:B-1----:R-:W-:-:S04]  /*46e0*/  @!P4 IMAD R11, R32, R19, RZ ;  /* 0x00000013200bc224 */ /* 0x002fc800078e02ff */
        /* <DEDUP_REMOVED lines=109> */
[----:B------:R1:W-:Y:S01]  /*4dc0*/  @!P4 STG.E.U8 desc[UR38][R4.64+0x58], R13 ;  /* 0x0000580d0400c986 */ /* 0x0003e2000c101126 */
        /* <DEDUP_REMOVED lines=13> */
[-C--:B-1----:R-:W-:Y:S01]  /*4ea0*/  @!P2 IMAD R13, R74, R19.reuse, RZ ;  /* 0x000000134a0da224 */ /* 0x082fe200078e02ff */
[----:B------:R-:W-:Y:S01]  /*4eb0*/  @!P3 STG.E.U8 desc[UR38][R4.64+0x61], R73 ;  /* 0x000061490400b986 */ /* 0x000fe2000c101126 */
[----:B------:R-:W-:Y:S02]  /*4ec0*/  ISETP.LT.OR P3, PT, R3, 0x6a, !P1 ;  /* 0x0000006a0300780c */ /* 0x000fe40004f61670 */
[----:B------:R-:W-:Y:S01]  /*4ed0*/  @!P5 IMAD R75, R75, R19, RZ ;  /* 0x000000134b4bd224 */ /* 0x000fe200078e02ff */
[----:B------:R1:W-:Y:S01]  /*4ee0*/  @!P2 STG.E.U8 desc[UR38][R6.64+0x60], R13 ;  /* 0x0000600d0600a986 */ /* 0x0003e2000c101126 */
[----:B------:R-:W-:-:S03]  /*4ef0*/  ISETP.LT.OR P2, PT, R3, 0x69, !P0 ;  /* 0x000000690300780c */ /* 0x000fc60004741670 */
[----:B------:R-:W-:Y:S01]  /*4f00*/  @!P5 STG.E.U8 desc[UR38][R6.64+0x61], R75 ;  /* 0x0000614b0600d986 */ /* 0x000fe2000c101126 */
[----:B------:R-:W-:Y:S01]  /*4f10*/  ISETP.LT.OR P5, PT, R3, 0x6a, !P0 ;  /* 0x0000006a0300780c */ /* 0x000fe200047a1670 */
[----:B0-----:R-:W-:-:S04]  /*4f20*/  @!P4 IMAD R9, R76, R19, RZ ;  /* 0x000000134c09c224 */ /* 0x001fc800078e02ff */
[-C--:B------:R-:W-:Y:S01]  /*4f30*/  @!P3 IMAD R77, R77, R19.reuse, RZ ;  /* 0x000000134d4db224 */ /* 0x080fe200078e02ff */
[----:B------:R-:W-:Y:S01]  /*4f40*/  @!P4 STG.E.U8 desc[UR38][R4.64+0x68], R9 ;  /* 0x000068090400c986 */ /* 0x000fe2000c101126 */
[C---:B------:R-:W-:Y:S02]  /*4f50*/  ISETP.LT.OR P4, PT, R3.reuse, 0x72, !P1 ;  /* 0x000000720300780c */ /* 0x040fe40004f81670 */
[-C--:B--2---:R-:W-:Y:S01]  /*4f60*/  @!P2 IMAD R11, R78, R19.reuse, RZ ;  /* 0x000000134e0ba224 */ /* 0x084fe200078e02ff */
[----:B------:R-:W-:Y:S01]  /*4f70*/  @!P3 STG.E.U8 desc[UR38][R4.64+0x69], R77 ;  /* 0x0000694d0400b986 */ /* 0x000fe2000c101126 */
[----:B------:R-:W-:Y:S02]  /*4f80*/  ISETP.LT.OR P3, PT, R3, 0x71, !P1 ;  /* 0x000000710300780c */ /* 0x000fe40004f61670 */
[----:B------:R-:W-:Y:S01]  /*4f90*/  @!P5 IMAD R79, R79, R19, RZ ;  /* 0x000000134f4fd224 */ /* 0x000fe200078e02ff */
[----:B------:R0:W-:Y:S01]  /*4fa0*/  @!P2 STG.E.U8 desc[UR38][R6.64+0x68], R11 ;  /* 0x0000680b0600a986 */ /* 0x0001e2000c101126 */
[----:B------:R-:W-:-:S03]  /*4fb0*/  ISETP.LT.OR P2, PT, R3, 0x71, !P0 ;  /* 0x000000710300780c */ /* 0x000fc60004741670 */
[----:B------:R2:W-:Y:S01]  /*4fc0*/  @!P5 STG.E.U8 desc[UR38][R6.64+0x69], R79 ;  /* 0x0000694f0600d986 */ /* 0x0005e2000c101126 */
[----:B------:R-:W-:Y:S01]  /*4fd0*/  ISETP.LT.OR P5, PT, R3, 0x79, !P0 ;  /* 0x000000790300780c */ /* 0x000fe200047a1670 */
[----:B------:R-:W-:-:S04]  /*4fe0*/  @!P4 IMAD R81, R81, R19, RZ ;  /* 0x000000135151c224 */ /* 0x000fc800078e02ff */
[-C--:B-1----:R-:W-:Y:S01]  /*4ff0*/  @!P3 IMAD R13, R80, R19.reuse, RZ ;  /* 0x00000013500db224 */ /* 0x082fe200078e02ff */
[----:B------:R2:W-:Y:S01]  /*5000*/  @!P4 STG.E.U8 desc[UR38][R4.64+0x71], R81 ;  /* 0x000071510400c986 */ /* 0x0005e2000c101126 */
[C---:B------:R-:W-:Y:S02]  /*5010*/  ISETP.LT.OR P4, PT, R3.reuse, 0x72, !P0 ;  /* 0x000000720300780c */ /* 0x040fe40004781670 */
[C---:B------:R-:W-:Y:S01]  /*5020*/  ISETP.LT.OR P0, PT, R3.reuse, 0x7a, !P0 ;  /* 0x0000007a0300780c */ /* 0x040fe20004701670 */
[----:B------:R2:W-:Y:S01]  /*5030*/  @!P3 STG.E.U8 desc[UR38][R4.64+0x70], R13 ;  /* 0x0000700d0400b986 */ /* 0x0005e2000c101126 */
[C---:B------:R-:W-:Y:S02]  /*5040*/  ISETP.LT.OR P3, PT, R3.reuse, 0x79, !P1 ;  /* 0x000000790300780c */ /* 0x040fe40004f61670 */
[----:B------:R-:W-:Y:S01]  /*5050*/  ISETP.LT.OR P1, PT, R3, 0x7a, !P1 ;  /* 0x0000007a0300780c */ /* 0x000fe20004f21670 */
[-C--:B------:R-:W-:Y:S02]  /*5060*/  @!P2 IMAD R3, R82, R19.reuse, RZ ;  /* 0x000000135203a224 */ /* 0x080fe400078e02ff */
[----:B0-----:R-:W-:-:S03]  /*5070*/  @!P5 IMAD R11, R86, R19, RZ ;  /* 0x00000013560bd224 */ /* 0x001fc600078e02ff */
[----:B------:R2:W-:Y:S01]  /*5080*/  @!P2 STG.E.U8 desc[UR38][R6.64+0x70], R3 ;  /* 0x000070030600a986 */ /* 0x0005e2000c101126 */
[-C--:B------:R-:W-:Y:S02]  /*5090*/  @!P4 IMAD R83, R83, R19.reuse, RZ ;  /* 0x000000135353c224 */ /* 0x080fe400078e02ff */
[-C--:B------:R-:W-:Y:S02]  /*50a0*/  @!P0 IMAD R87, R87, R19.reuse, RZ ;  /* 0x0000001357578224 */ /* 0x080fe400078e02ff */
[-C--:B------:R-:W-:Y:S01]  /*50b0*/  @!P3 IMAD R9, R84, R19.reuse, RZ ;  /* 0x000000135409b224 */ /* 0x080fe200078e02ff */
[----:B------:R2:W-:Y:S01]  /*50c0*/  @!P4 STG.E.U8 desc[UR38][R6.64+0x71], R83 ;  /* 0x000071530600c986 */ /* 0x0005e2000c101126 */
[----:B------:R-:W-:-:S03]  /*50d0*/  @!P1 IMAD R85, R85, R19, RZ ;  /* 0x0000001355559224 */ /* 0x000fc600078e02ff */
[----:B------:R2:W-:Y:S04]  /*50e0*/  @!P3 STG.E.U8 desc[UR38][R4.64+0x78], R9 ;  /* 0x000078090400b986 */ /* 0x0005e8000c101126 */
[----:B------:R2:W-:Y:S04]  /*50f0*/  @!P1 STG.E.U8 desc[UR38][R4.64+0x79], R85 ;  /* 0x0000795504009986 */ /* 0x0005e8000c101126 */
[----:B------:R2:W-:Y:S04]  /*5100*/  @!P5 STG.E.U8 desc[UR38][R6.64+0x78], R11 ;  /* 0x0000780b0600d986 */ /* 0x0005e8000c101126 */
[----:B------:R2:W-:Y:S02]  /*5110*/  @!P0 STG.E.U8 desc[UR38][R6.64+0x79], R87 ;  /* 0x0000795706008986 */ /* 0x0005e4000c101126 */
.L_x_159:
[----:B------:R-:W-:Y:S05]  /*5120*/  BSYNC B0 ;  /* 0x0000000000007941 */ /* 0x000fea0003800000 */
.L_x_29:
[----:B------:R-:W-:Y:S01]  /*5130*/  IADD3 R16, P0, R16, UR36, RZ ;  /* 0x0000002410107c10 */ /* 0x000fe2000ff1e0ff */
[----:B------:R-:W-:Y:S01]  /*5140*/  ULDC.64 UR4, c[0x0][0x650] ;  /* 0x0001940000047ab9 */ /* 0x000fe20000000a00 */
[----:B--2---:R-:W-:Y:S01]  /*5150*/  PRMT R3, RZ, 0x7610, R3 ;  /* 0x00007610ff037816 */ /* 0x004fe20000000003 */
[----:B------:R-:W-:Y:S01]  /*5160*/  IMAD.MOV.U32 R98, RZ, RZ, -0x1 ;  /* 0xffffffffff627424 */ /* 0x000fe200078e00ff */
[----:B------:R-:W-:Y:S01]  /*5170*/  IADD3.X R17, R17, UR42, RZ, P0, !PT ;  /* 0x0000002a11117c10 */ /* 0x000fe200087fe4ff */
[----:B------:R-:W-:Y:S01]  /*5180*/  IMAD.MOV.U32 R96, RZ, RZ, -0x1 ;  /* 0xffffffffff607424 */ /* 0x000fe200078e00ff */
[----:B------:R-:W-:-:S04]  /*5190*/  ISETP.GE.U32.AND P0, PT, R16, UR4, PT ;  /* 0x0000000410007c0c */ /* 0x000fc8000bf06070 */
[----:B------:R-:W-:-:S13]  /*51a0*/  ISETP.GE.U32.AND.EX P0, PT, R17, UR5, PT, P0 ;  /* 0x0000000511007c0c */ /* 0x000fda000bf06100 */
[----:B------:R-:W-:Y:S05]  /*51b0*/  @P0 BRA `(.L_x_160) ;  /* 0x0000000400500947 */ /* 0x000fea0003800000 */
[----:B------:R-:W2:Y:S01]  /*51c0*/  LDC.64 R10, c[0x0][0x628] ;  /* 0x00018a00ff0a7b82 */ /* 0x000ea20000000a00 */
[----:B------:R-:W3:Y:S01]  /*51d0*/  S2R R20, SR_CTAID.X ;  /* 0x0000000000147919 */ /* 0x000ee20000002500 */
[----:B------:R-:W-:Y:S02]  /*51e0*/  IMAD.MOV.U32 R8, RZ, RZ, R16 ;  /* 0x000000ffff087224 */ /* 0x000fe400078e0010 */
[----:B------:R-:W-:Y:S01]  /*51f0*/  IMAD.MOV.U32 R9, RZ, RZ, R17 ;  /* 0x000000ffff097224 */ /* 0x000fe200078e0011 */
[----:B------:R-:W0:Y:S03]  /*5200*/  S2R R21, SR_CTAID.Y ;  /* 0x0000000000157919 */ /* 0x000e260000002600 */
[----:B------:R-:W0:Y:S08]  /*5210*/  LDC R0, c[0x0][0x630] ;  /* 0x00018c00ff007b82 */ /* 0x000e300000000800 */
[----:B------:R-:W0:Y:S01]  /*5220*/  LDC.64 R14, c[0x0][0x620] ;  /* 0x00018800ff0e7b82 */ /* 0x000e220000000a00 */
[----:B--2---:R-:W-:-:S04]  /*5230*/  ISETP.NE.U32.AND P0, PT, R10, RZ, PT ;  /* 0x000000ff0a00720c */ /* 0x004fc80003f05070 */
[----:B------:R-:W-:-:S13]  /*5240*/  ISETP.NE.AND.EX P0, PT, R11, RZ, PT, P0 ;  /* 0x000000ff0b00720c */ /* 0x000fda0003f05300 */
[----:B0--3--:R-:W-:Y:S05]  /*5250*/  @!P0 BRA `(.L_x_161) ;  /* 0x0000000000288947 */ /* 0x009fea0003800000 */
[----:B------:R-:W0:Y:S02]  /*5260*/  LDC R3, c[0x0][0x634] ;  /* 0x00018d00ff037b82 */ /* 0x000e240000000800 */
[----:B0-----:R-:W-:-:S05]  /*5270*/  IADD3 R3, P0, R16, R3, RZ ;  /* 0x0000000310037210 */ /* 0x001fca0007f1e0ff */
[----:B------:R-:W-:-:S04]  /*5280*/  IMAD.X R13, RZ, RZ, R17, P0 ;  /* 0x000000ffff0d7224 */ /* 0x000fc800000e0611 */
[----:B------:R-:W-:-:S04]  /*5290*/  IMAD.WIDE.U32 R4, R13, R10, RZ ;  /* 0x0000000a0d047225 */ /* 0x000fc800078e00ff */
[----:B-1--4-:R-:W-:-:S04]  /*52a0*/  IMAD.WIDE.U32 R6, P0, R3, R11, R4 ;  /* 0x0000000b03067225 */ /* 0x012fc80007800004 */
[----:B------:R-:W-:-:S04]  /*52b0*/  IMAD.WIDE.U32 R4, R3, R10, RZ ;  /* 0x0000000a03047225 */ /* 0x000fc800078e00ff */
[----:B------:R-:W-:Y:S01]  /*52c0*/  IMAD.X R9, RZ, RZ, RZ, P0 ;  /* 0x000000ffff097224 */ /* 0x000fe200000e06ff */
[----:B------:R-:W-:Y:S01]  /*52d0*/  IADD3 RZ, P0, R5, R6, RZ ;  /* 0x0000000605ff7210 */ /* 0x000fe20007f1e0ff */
[----:B------:R-:W-:-:S04]  /*52e0*/  IMAD.MOV.U32 R8, RZ, RZ, R7 ;  /* 0x000000ffff087224 */ /* 0x000fc800078e0007 */
[----:B------:R-:W-:-:S08]  /*52f0*/  IMAD.WIDE.U32.X R8, R13, R11, R8, P0 ;  /* 0x0000000b0d087225 */ /* 0x000fd000000e0408 */
.L_x_161:
[----:B------:R-:W0:Y:S01]  /*5300*/  LDC.64 R28, c[0x0][0x640] ;  /* 0x00019000ff1c7b82 */ /* 0x000e220000000a00 */
[-CC-:B------:R-:W-:Y:S01]  /*5310*/  SHF.R.U64 R96, R8, R0.reuse, R9.reuse ;  /* 0x0000000008607219 */ /* 0x180fe20000001209 */
[----:B------:R-:W-:Y:S01]  /*5320*/  ULDC UR4, c[0x0][0x150] ;  /* 0x0000540000047ab9 */ /* 0x000fe20000000800 */
[----:B------:R-:W-:Y:S02]  /*5330*/  SHF.R.U32.HI R0, RZ, R0, R9 ;  /* 0x00000000ff007219 */ /* 0x000fe40000011609 */
[----:B------:R-:W-:Y:S02]  /*5340*/  IADD3 R3, P0, RZ, -R96, RZ ;  /* 0x80000060ff037210 */ /* 0x000fe40007f1e0ff */
[----:B-1--4-:R-:W-:Y:S01]  /*5350*/  I2FP.F32.U32 R7, R20 ;  /* 0x0000001400077245 */ /* 0x012fe20000201000 */
[----:B------:R-:W1:Y:S02]  /*5360*/  LDC R6, c[0x0][0x618] ;  /* 0x00018600ff067b82 */ /* 0x000e640000000800 */
[----:B------:R-:W-:-:S02]  /*5370*/  IMAD.X R5, RZ, RZ, ~R0, P0 ;  /* 0x000000ffff057224 */ /* 0x000fc400000e0e00 */
[----:B------:R-:W-:Y:S01]  /*5380*/  FMUL R7, R7, UR4 ;  /* 0x0000000407077c20 */ /* 0x000fe20008400000 */
[----:B------:R-:W-:Y:S01]  /*5390*/  ULDC UR4, c[0x0][0x154] ;  /* 0x0000550000047ab9 */ /* 0x000fe20000000800 */
[-C--:B------:R-:W-:Y:S02]  /*53a0*/  IMAD R0, R5, R14.reuse, RZ ;  /* 0x0000000e05007224 */ /* 0x080fe400078e02ff */
[----:B------:R-:W2:Y:S01]  /*53b0*/  LDC R8, c[0x0][0x608] ;  /* 0x00018200ff087b82 */ /* 0x000ea20000000800 */
[C---:B------:R-:W-:Y:S01]  /*53c0*/  IMAD.WIDE.U32 R4, R3.reuse, R14, R16 ;  /* 0x0000000e03047225 */ /* 0x040fe200078e0010 */
[----:B------:R-:W3:Y:S03]  /*53d0*/  F2I.U32.TRUNC.NTZ R7, R7 ;  /* 0x0000000700077305 */ /* 0x000ee6000020f000 */
[----:B------:R-:W-:Y:S01]  /*53e0*/  IMAD R3, R3, R15, R0 ;  /* 0x0000000f03037224 */ /* 0x000fe200078e0200 */
[----:B------:R-:W-:-:S02]  /*53f0*/  I2FP.F32.U32 R0, R21 ;  /* 0x0000001500007245 */ /* 0x000fc40000201000 */
[----:B------:R-:W4:Y:S01]  /*5400*/  LDC R26, c[0x0][0x658] ;  /* 0x00019600ff1a7b82 */ /* 0x000f220000000800 */
[----:B------:R-:W-:Y:S01]  /*5410*/  IMAD.IADD R3, R5, 0x1, R3 ;  /* 0x0000000105037824 */ /* 0x000fe200078e0203 */
[----:B0-----:R-:W-:Y:S01]  /*5420*/  ISETP.NE.U32.AND P0, PT, R28, RZ, PT ;  /* 0x000000ff1c00720c */ /* 0x001fe20003f05070 */
[----:B------:R-:W-:-:S03]  /*5430*/  FMUL R0, R0, UR4 ;  /* 0x0000000400007c20 */ /* 0x000fc60008400000 */
[----:B------:R-:W-:Y:S01]  /*5440*/  ISETP.NE.AND.EX P0, PT, R29, RZ, PT, P0 ;  /* 0x000000ff1d00720c */ /* 0x000fe20003f05300 */
[----:B------:R0:W0:Y:S01]  /*5450*/  F2I.U32.TRUNC.NTZ R14, R0 ;  /* 0x00000000000e7305 */ /* 0x000022000020f000 */
[----:B------:R-:W0:Y:S01]  /*5460*/  LDC R9, c[0x0][0x144] ;  /* 0x00005100ff097b82 */ /* 0x000e220000000800 */
[-C--:B-1----:R-:W-:Y:S01]  /*5470*/  SHF.R.U64 R10, R4, R6.reuse, R3 ;  /* 0x00000006040a7219 */ /* 0x082fe20000001203 */
[----:B---3--:R-:W-:Y:S01]  /*5480*/  IMAD.MOV R7, RZ, RZ, -R7 ;  /* 0x000000ffff077224 */ /* 0x008fe200078e0a07 */
[----:B------:R-:W-:-:S05]  /*5490*/  SHF.R.U32.HI R3, RZ, R6, R3 ;  /* 0x00000006ff037219 */ /* 0x000fca0000011603 */
[----:B------:R-:W1:Y:S01]  /*54a0*/  LDC R24, c[0x0][0x148] ;  /* 0x00005200ff187b82 */ /* 0x000e620000000800 */
[-CC-:B--2---:R-:W-:Y:S02]  /*54b0*/  SHF.R.U64 R12, R10, R8.reuse, R3.reuse ;  /* 0x000000080a0c7219 */ /* 0x184fe40000001203 */
[----:B------:R-:W-:-:S05]  /*54c0*/  SHF.R.U32.HI R3, RZ, R8, R3 ;  /* 0x00000008ff037219 */ /* 0x000fca0000011603 */
[----:B------:R-:W2:Y:S01]  /*54d0*/  LDC R15, c[0x0][0x600] ;  /* 0x00018000ff0f7b82 */ /* 0x000ea20000000800 */
[-CC-:B----4-:R-:W-:Y:S02]  /*54e0*/  SHF.R.U64 R13, R12, R26.reuse, R3.reuse ;  /* 0x0000001a0c0d7219 */ /* 0x190fe40000001203 */
[----:B------:R-:W-:-:S03]  /*54f0*/  SHF.R.U32.HI R5, RZ, R26, R3 ;  /* 0x0000001aff057219 */ /* 0x000fc60000011603 */
[----:B------:R-:W-:Y:S02]  /*5500*/  IMAD.MOV.U32 R4, RZ, RZ, R13 ;  /* 0x000000ffff047224 */ /* 0x000fe400078e000d */
[----:B------:R-:W3:Y:S01]  /*5510*/  LDC R27, c[0x0][0x648] ;  /* 0x00019200ff1b7b82 */ /* 0x000ee20000000800 */
[----:B0-----:R-:W-:-:S07]  /*5520*/  IMAD R25, R9, R7, R20 ;  /* 0x0000000709197224 */ /* 0x001fce00078e0214 */
[----:B------:R-:W0:Y:S08]  /*5530*/  LDC R30, c[0x0][0x638] ;  /* 0x00018e00ff1e7b82 */ /* 0x000e300000000800 */
[----:B------:R-:W4:Y:S01]  /*5540*/  LDC R31, c[0x0][0x610] ;  /* 0x00018400ff1f7b82 */ /* 0x000f220000000800 */
[----:B-1----:R-:W-:Y:S05]  /*5550*/  @!P0 BRA `(.L_x_162) ;  /* 0x0000000000288947 */ /* 0x002fea0003800000 */
        /* <DEDUP_REMOVED lines=10> */
.L_x_162:
[----:B------:R-:W-:Y:S01]  /*5600*/  ISETP.NE.AND P0, PT, R2, 0x1, PT ;  /* 0x000000010200780c */ /* 0x000fe20003f05270 */
[----:B------:R-:W-:Y:S01]  /*5610*/  IMAD.MOV R14, RZ, RZ, -R14 ;  /* 0x000000ffff0e7224 */ /* 0x000fe200078e0a0e */
[----:B---3--:R-:W-:Y:S01]  /*5620*/  SHF.R.U64 R0, R4, R27, R5 ;  /* 0x0000001b04007219 */ /* 0x008fe20000001205 */
[----:B--2---:R-:W-:Y:S01]  /*5630*/  VIADD R5, R15, 0xffffffff ;  /* 0xffffffff0f057836 */ /* 0x004fe20000000000 */
[----:B------:R-:W-:-:S03]  /*5640*/  LOP3.LUT R3, R12, R93, RZ, 0xc0, !PT ;  /* 0x0000005d0c037212 */ /* 0x000fc600078ec0ff */
[----:B------:R-:W-:Y:S01]  /*5650*/  IMAD.MOV R4, RZ, RZ, -R0 ;  /* 0x000000ffff047224 */ /* 0x000fe200078e0a00 */
[----:B------:R-:W-:Y:S01]  /*5660*/  LOP3.LUT R10, R10, R5, RZ, 0xc0, !PT ;  /* 0x000000050a0a7212 */ /* 0x000fe200078ec0ff */
[----:B------:R-:W-:Y:S02]  /*5670*/  IMAD R0, R90, R0, R3 ;  /* 0x000000005a007224 */ /* 0x000fe400078e0203 */
[----:B0-----:R-:W-:Y:S02]  /*5680*/  IMAD R3, R4, R30, R13 ;  /* 0x0000001e04037224 */ /* 0x001fe400078e020d */
[----:B------:R-:W-:Y:S02]  /*5690*/  @P0 IMAD R25, R24, R14, R21 ;  /* 0x0000000e18190224 */ /* 0x000fe400078e0215 */
[----:B------:R-:W-:Y:S02]  /*56a0*/  IMAD R5, R3, R15, R10 ;  /* 0x0000000f03057224 */ /* 0x000fe400078e020a */
[----:B----4-:R-:W-:-:S02]  /*56b0*/  IMAD R0, R0, R31, R25 ;  /* 0x0000001f00007224 */ /* 0x010fc400078e0219 */
[----:B------:R-:W-:-:S03]  /*56c0*/  IMAD.MOV.U32 R4, RZ, RZ, 0x1 ;  /* 0x00000001ff047424 */ /* 0x000fc600078e00ff */
[----:B------:R-:W-:Y:S02]  /*56d0*/  SEL R98, R5, R0, !P0 ;  /* 0x0000000005627207 */ /* 0x000fe40004000000 */
[----:B------:R-:W-:Y:S02]  /*56e0*/  PRMT R3, R4, 0x7610, R3 ;  /* 0x0000761004037816 */ /* 0x000fe40000000003 */
[----:B------:R-:W-:-:S07]  /*56f0*/  SEL R0, R0, R5, !P0 ;  /* 0x0000000500007207 */ /* 0x000fce0004000000 */
.L_x_160:
[----:B------:R-:W-:Y:S01]  /*5700*/  LOP3.LUT P0, RZ, R3, 0xff, RZ, 0xc0, !PT ;  /* 0x000000ff03ff7812 */ /* 0x000fe2000780c0ff */
[----:B------:R-:W-:-:S12]  /*5710*/  IMAD.MOV.U32 R97, RZ, RZ, R0 ;  /* 0x000000ffff617224 */ /* 0x000fd800078e0000 */
[----:B------:R-:W-:Y:S05]  /*5720*/  @P0 BRA `(.L_x_163) ;  /* 0xffffffbc00580947 */ /* 0x000fea000383ffff */
[----:B------:R-:W-:Y:S05]  /*5730*/  EXIT ;  /* 0x000000000000794d */ /* 0x000fea0003800000 */
.L_x_4:
        /* <DEDUP_REMOVED lines=26> */
.L_x_165:
[--C-:B------:R-:W-:Y:S01]  /*58e0*/  SHF.R.U64 R14, R12, R20, R13.reuse ;  /* 0x000000140c0e7219 */ /* 0x100fe2000000120d */
[----:B------:R-:W0:Y:S01]  /*58f0*/  LDC R24, c[0x0][0x618] ;  /* 0x00018600ff187b82 */ /* 0x000e220000000800 */
[----:B------:R-:W-:Y:S01]  /*5900*/  I2FP.F32.U32 R8, R6 ;  /* 0x0000000600087245 */ /* 0x000fe20000201000 */
[----:B------:R-:W-:Y:S01]  /*5910*/  ULDC UR4, c[0x0][0x150] ;  /* 0x0000540000047ab9 */ /* 0x000fe20000000800 */
[----:B------:R-:W-:Y:S02]  /*5920*/  SHF.R.U32.HI R7, RZ, R20, R13 ;  /* 0x00000014ff077219 */ /* 0x000fe4000001160d */
[----:B------:R-:W-:Y:S01]  /*5930*/  IADD3 R11, P0, RZ, -R14, RZ ;  /* 0x8000000eff0b7210 */ /* 0x000fe20007f1e0ff */
[----:B------:R-:W-:Y:S01]  /*5940*/  FMUL R13, R8, UR4 ;  /* 0x00000004080d7c20 */ /* 0x000fe20008400000 */
[----:B------:R-:W-:Y:S01]  /*5950*/  ULDC UR4, c[0x0][0x154] ;  /* 0x0000550000047ab9 */ /* 0x000fe20000000800 */
[----:B------:R-:W1:Y:S02]  /*5960*/  LDC.64 R26, c[0x0][0x640] ;  /* 0x00019000ff1a7b82 */ /* 0x000e640000000a00 */
[----:B------:R-:W-:-:S02]  /*5970*/  IMAD.X R7, RZ, RZ, ~R7, P0 ;  /* 0x000000ffff077224 */ /* 0x000fc400000e0e07 */
[----:B------:R-:W2:Y:S01]  /*5980*/  F2I.U32.TRUNC.NTZ R13, R13 ;  /* 0x0000000d000d7305 */ /* 0x000ea2000020f000 */
[----:B------:R-:W-:-:S03]  /*5990*/  IMAD.WIDE.U32 R8, R11, R22, R16 ;  /* 0x000000160b087225 */ /* 0x000fc600078e0010 */
[----:B------:R-:W3:Y:S01]  /*59a0*/  LDC R15, c[0x0][0x144] ;  /* 0x00005100ff0f7b82 */ /* 0x000ee20000000800 */
[----:B------:R-:W-:-:S04]  /*59b0*/  IMAD R10, R7, R22, RZ ;  /* 0x00000016070a7224 */ /* 0x000fc800078e02ff */
[----:B------:R-:W-:Y:S02]  /*59c0*/  IMAD R7, R11, R23, R10 ;  /* 0x000000170b077224 */ /* 0x000fe400078e020a */
[----:B------:R-:W-:Y:S01]  /*59d0*/  IMAD.MOV.U32 R10, RZ, RZ, -0x1 ;  /* 0xffffffffff0a7424 */ /* 0x000fe200078e00ff */
[----:B------:R-:W4:Y:S01]  /*59e0*/  LDC R20, c[0x0][0x608] ;  /* 0x00018200ff147b82 */ /* 0x000f220000000800 */
[----:B------:R-:W-:Y:S01]  /*59f0*/  IMAD.IADD R7, R9, 0x1, R7 ;  /* 0x0000000109077824 */ /* 0x000fe200078e0207 */
[----:B------:R-:W-:-:S04]  /*5a00*/  I2FP.F32.U32 R9, R3 ;  /* 0x0000000300097245 */ /* 0x000fc80000201000 */
[-C--:B0-----:R-:W-:Y:S01]  /*5a10*/  SHF.R.U64 R12, R8, R24.reuse, R7 ;  /* 0x00000018080c7219 */ /* 0x081fe20000001207 */
[----:B--2---:R-:W-:Y:S01]  /*5a20*/  IMAD.MOV R8, RZ, RZ, -R13 ;  /* 0x000000ffff087224 */ /* 0x004fe200078e0a0d */
[----:B------:R-:W0:Y:S01]  /*5a30*/  LDC R11, c[0x0][0x658] ;  /* 0x00019600ff0b7b82 */ /* 0x000e220000000800 */
[----:B-1----:R-:W-:Y:S01]  /*5a40*/  ISETP.NE.U32.AND P0, PT, R26, RZ, PT ;  /* 0x000000ff1a00720c */ /* 0x002fe20003f05070 */
[----:B------:R-:W-:Y:S01]  /*5a50*/  FMUL R9, R9, UR4 ;  /* 0x0000000409097c20 */ /* 0x000fe20008400000 */
[----:B------:R-:W-:Y:S02]  /*5a60*/  SHF.R.U32.HI R7, RZ, R24, R7 ;  /* 0x00000018ff077219 */ /* 0x000fe40000011607 */
[----:B------:R-:W-:-:S03]  /*5a70*/  ISETP.NE.AND.EX P0, PT, R27, RZ, PT, P0 ;  /* 0x000000ff1b00720c */ /* 0x000fc60003f05300 */
[----:B------:R-:W1:Y:S01]  /*5a80*/  LDC R22, c[0x0][0x148] ;  /* 0x00005200ff167b82 */ /* 0x000e620000000800 */
[----:B---3--:R-:W-:Y:S02]  /*5a90*/  IMAD R23, R15, R8, R6 ;  /* 0x000000080f177224 */ /* 0x008fe400078e0206 */
[----:B------:R-:W-:-:S05]  /*5aa0*/  IMAD.MOV.U32 R8, RZ, RZ, 0x1 ;  /* 0x00000001ff087424 */ /* 0x000fca00078e00ff */
[----:B------:R-:W2:Y:S01]  /*5ab0*/  LDC R21, c[0x0][0x600] ;  /* 0x00018000ff157b82 */ /* 0x000ea20000000800 */
[-CC-:B----4-:R-:W-:Y:S02]  /*5ac0*/  SHF.R.U64 R15, R12, R20.reuse, R7.reuse ;  /* 0x000000140c0f7219 */ /* 0x190fe40000001207 */
[----:B------:R-:W-:Y:S02]  /*5ad0*/  SHF.R.U32.HI R6, RZ, R20, R7 ;  /* 0x00000014ff067219 */ /* 0x000fe40000011607 */
[----:B------:R3:W4:Y:S03]  /*5ae0*/  F2I.U32.TRUNC.NTZ R20, R9 ;  /* 0x0000000900147305 */ /* 0x000726000020f000 */
[----:B------:R-:W1:Y:S01]  /*5af0*/  LDC R25, c[0x0][0x648] ;  /* 0x00019200ff197b82 */ /* 0x000e620000000800 */
[-C--:B0-----:R-:W-:Y:S02]  /*5b00*/  SHF.R.U64 R19, R15, R11.reuse, R6 ;  /* 0x0000000b0f137219 */ /* 0x081fe40000001206 */
[----:B------:R-:W-:-:S02]  /*5b10*/  SHF.L.U32 R10, R10, R11, RZ ;  /* 0x0000000b0a0a7219 */ /* 0x000fc400000006ff */
[-C--:B------:R-:W-:Y:S01]  /*5b20*/  SHF.R.U32.HI R7, RZ, R11.reuse, R6 ;  /* 0x0000000bff077219 */ /* 0x080fe20000011606 */
[----:B------:R-:W-:Y:S01]  /*5b30*/  IMAD.MOV.U32 R6, RZ, RZ, R19 ;  /* 0x000000ffff067224 */ /* 0x000fe200078e0013 */
[----:B------:R-:W-:Y:S01]  /*5b40*/  SHF.L.U32 R24, R8, R11, RZ ;  /* 0x0000000b08187219 */ /* 0x000fe200000006ff */
[----:B------:R-:W0:Y:S01]  /*5b50*/  LDC R28, c[0x0][0x638] ;  /* 0x00018e00ff1c7b82 */ /* 0x000e220000000800 */
[----:B------:R-:W-:-:S07]  /*5b60*/  LOP3.LUT R30, RZ, R10, RZ, 0x33, !PT ;  /* 0x0000000aff1e7212 */ /* 0x000fce00078e33ff */
[----:B------:R-:W0:Y:S01]  /*5b70*/  LDC R29, c[0x0][0x610] ;  /* 0x00018400ff1d7b82 */ /* 0x000e220000000800 */
[----:B---34-:R-:W-:Y:S05]  /*5b80*/  @!P0 BRA `(.L_x_166) ;  /* 0x0000000000288947 */ /* 0x018fea0003800000 */
[----:B------:R-:W3:Y:S02]  /*5b90*/  LDC R6, c[0x0][0x64c] ;  /* 0x00019300ff067b82 */ /* 0x000ee40000000800 */
[----:B---3--:R-:W-:-:S05]  /*5ba0*/  IADD3 R11, P0, R19, R6, RZ ;  /* 0x00000006130b7210 */ /* 0x008fca0007f1e0ff */
        /* <DEDUP_REMOVED lines=8> */
.L_x_166:
[----:B------:R-:W-:Y:S01]  /*5c30*/  ISETP.NE.AND P0, PT, R2, 0x1, PT ;  /* 0x000000010200780c */ /* 0x000fe20003f05270 */
[----:B--2---:R-:W-:Y:S01]  /*5c40*/  VIADD R9, R21, 0xffffffff ;  /* 0xffffffff15097836 */ /* 0x004fe20000000000 */
[----:B-1----:R-:W-:Y:S01]  /*5c50*/  SHF.R.U64 R7, R6, R25, R7 ;  /* 0x0000001906077219 */ /* 0x002fe20000001207 */
[----:B------:R-:W-:Y:S01]  /*5c60*/  IMAD.MOV R20, RZ, RZ, -R20 ;  /* 0x000000ffff147224 */ /* 0x000fe200078e0a14 */
[----:B------:R-:W-:Y:S02]  /*5c70*/  LOP3.LUT R6, R15, R30, RZ, 0xc0, !PT ;  /* 0x0000001e0f067212 */ /* 0x000fe400078ec0ff */
[----:B------:R-:W-:Y:S01]  /*5c80*/  LOP3.LUT R12, R12, R9, RZ, 0xc0, !PT ;  /* 0x000000090c0c7212 */ /* 0x000fe200078ec0ff */
[----:B------:R-:W-:Y:S02]  /*5c90*/  IMAD.MOV R8, RZ, RZ, -R7 ;  /* 0x000000ffff087224 */ /* 0x000fe400078e0a07 */
[----:B------:R-:W-:Y:S02]  /*5ca0*/  IMAD R6, R24, R7, R6 ;  /* 0x0000000718067224 */ /* 0x000fe400078e0206 */
[----:B------:R-:W-:-:S02]  /*5cb0*/  IMAD.MOV.U32 R9, RZ, RZ, 0x1 ;  /* 0x00000001ff097424 */ /* 0x000fc400078e00ff */
[----:B------:R-:W-:Y:S02]  /*5cc0*/  @P0 IMAD R23, R22, R20, R3 ;  /* 0x0000001416170224 */ /* 0x000fe400078e0203 */
[----:B0-----:R-:W-:Y:S02]  /*5cd0*/  IMAD R3, R8, R28, R19 ;  /* 0x0000001c08037224 */ /* 0x001fe400078e0213 */
[----:B------:R-:W-:Y:S02]  /*5ce0*/  IMAD R19, R6, R29, R23 ;  /* 0x0000001d06137224 */ /* 0x000fe400078e0217 */
[----:B------:R-:W-:Y:S02]  /*5cf0*/  IMAD R6, R3, R21, R12 ;  /* 0x0000001503067224 */ /* 0x000fe400078e020c */
[----:B------:R-:W-:-:S03]  /*5d00*/  IMAD.MOV.U32 R8, RZ, RZ, R14 ;  /* 0x000000ffff087224 */ /* 0x000fc600078e000e */
[----:B------:R-:W-:Y:S02]  /*5d10*/  SEL R20, R6, R19, !P0 ;  /* 0x0000001306147207 */ /* 0x000fe40004000000 */
[----:B------:R-:W-:-:S07]  /*5d20*/  SEL R19, R19, R6, !P0 ;  /* 0x0000000613137207 */ /* 0x000fce0004000000 */
.L_x_164:
[----:B------:R-:W-:-:S08]  /*5d30*/  NOP ;  /* 0x0000000000007918 */ /* 0x000fd00000000000 */
[----:B------:R-:W0:-:S00]  /*5d40*/  USETMAXREG.DEALLOC.CTAPOOL 0x28 ;  /* 0x00000028000079c8 */ /* 0x000e0000080e0500 */
[----:B0-----:R-:W-:-:S13]  /*5d50*/  ISETP.NE.AND P0, PT, R0, RZ, PT ;  /* 0x000000ff0000720c */ /* 0x001fda0003f05270 */
[----:B------:R-:W-:Y:S05]  /*5d60*/  @P0 EXIT ;  /* 0x000000000000094d */ /* 0x000fea0003800000 */
[----:B------:R-:W-:Y:S01]  /*5d70*/  LOP3.LUT P0, RZ, R9, 0xff, RZ, 0xc0, !PT ;  /* 0x000000ff09ff7812 */ /* 0x000fe2000780c0ff */
[----:B------:R-:W-:Y:S02]  /*5d80*/  IMAD.MOV.U32 R3, RZ, RZ, 0x1 ;  /* 0x00000001ff037424 */ /* 0x000fe400078e00ff */
[----:B------:R-:W-:-:S10]  /*5d90*/  IMAD.MOV.U32 R0, RZ, RZ, RZ ;  /* 0x000000ffff007224 */ /* 0x000fd400078e00ff */
[----:B------:R-:W-:Y:S05]  /*5da0*/  @!P0 BRA `(.L_x_167) ;  /* 0x0000000c000c8947 */ /* 0x000fea0003800000 */
[----:B------:R-:W0:Y:S01]  /*5db0*/  LDC R0, c[0x0][0x28c] ;  /* 0x0000a300ff007b82 */ /* 0x000e220000000800 */
[----:B------:R-:W-:Y:S01]  /*5dc0*/  LOP3.LUT P0, RZ, R4, 0x1f, RZ, 0xc0, !PT ;  /* 0x0000001f04ff7812 */ /* 0x000fe2000780c0ff */
[----:B------:R-:W-:Y:S01]  /*5dd0*/  ULDC UR5, c[0x0][0x658] ;  /* 0x0001960000057ab9 */ /* 0x000fe20000000800 */
[----:B------:R-:W-:Y:S01]  /*5de0*/  UMOV UR6, 0xffffffff ;  /* 0xffffffff00067882 */ /* 0x000fe20000000000 */
[----:B------:R-:W-:Y:S01]  /*5df0*/  BSSY B0, `(.L_x_167) ;  /* 0x00000be000007945 */ /* 0x000fe20003800000 */
[----:B------:R-:W-:Y:S01]  /*5e00*/  USHF.L.U32 UR6, UR6, UR5, URZ ;  /* 0x0000000506067299 */ /* 0x000fe2000800063f */
[C---:B------:R-:W-:Y:S01]  /*5e10*/  ISETP.NE.AND P2, PT, R5.reuse, RZ, PT ;  /* 0x000000ff0500720c */ /* 0x040fe20003f45270 */
[----:B------:R-:W-:Y:S01]  /*5e20*/  IMAD.MOV.U32 R13, RZ, RZ, 0x1 ;  /* 0x00000001ff0d7424 */ /* 0x000fe200078e00ff */
[----:B------:R-:W-:Y:S01]  /*5e30*/  ISETP.NE.OR P0, PT, R5, RZ, !P0 ;  /* 0x000000ff0500720c */ /* 0x000fe20004705670 */
[----:B------:R-:W-:Y:S01]  /*5e40*/  ULDC UR4, c[0x0][0x600] ;  /* 0x0001800000047ab9 */ /* 0x000fe20000000800 */
[----:B------:R-:W-:Y:S01]  /*5e50*/  LOP3.LUT R12, R18, 0x2, RZ, 0xfc, !PT ;  /* 0x00000002120c7812 */ /* 0x000fe200078efcff */
[----:B------:R-:W-:Y:S01]  /*5e60*/  UMOV UR7, 0x1 ;  /* 0x0000000100077882 */ /* 0x000fe20000000000 */
[----:B------:R-:W-:-:S02]  /*5e70*/  UIADD3 UR15, UR4, -0x1, URZ ;  /* 0xffffffff040f7890 */ /* 0x000fc4000fffe03f */
[----:B------:R-:W-:Y:S02]  /*5e80*/  USHF.L.U32 UR17, UR7, UR5, URZ ;  /* 0x0000000507117299 */ /* 0x000fe4000800063f */
[----:B------:R-:W-:Y:S01]  /*5e90*/  ULOP3.LUT UR16, URZ, UR6, URZ, 0x33, !UPT ;  /* 0x000000063f107292 */ /* 0x000fe2000f8e333f */
[----:B------:R-:W-:Y:S01]  /*5ea0*/  ULDC.64 UR20, c[0x0][0x198] ;  /* 0x0000660000147ab9 */ /* 0x000fe20000000a00 */
[----:B0-----:R-:W-:-:S05]  /*5eb0*/  VIADD R0, R0, 0x1f ;  /* 0x0000001f00007836 */ /* 0x001fca0000000000 */
[----:B------:R-:W-:-:S04]  /*5ec0*/  SHF.R.S32.HI R3, RZ, 0x1f, R0 ;  /* 0x0000001fff037819 */ /* 0x000fc80000011400 */
[----:B------:R-:W-:Y:S01]  /*5ed0*/  LEA.HI R3, R3, R0, RZ, 0x5 ;  /* 0x0000000003037211 */ /* 0x000fe200078f28ff */
[----:B------:R-:W-:-:S03]  /*5ee0*/  IMAD.MOV.U32 R0, RZ, RZ, RZ ;  /* 0x000000ffff007224 */ /* 0x000fc600078e00ff */
[----:B------:R-:W-:Y:S01]  /*5ef0*/  SHF.R.S32.HI R11, RZ, 0x5, R3 ;  /* 0x00000005ff0b7819 */ /* 0x000fe20000011403 */
[----:B------:R-:W-:-:S04]  /*5f00*/  IMAD.MOV.U32 R3, RZ, RZ, 0x1 ;  /* 0x00000001ff037424 */ /* 0x000fc800078e00ff */
[----:B------:R-:W-:-:S07]  /*5f10*/  VIADD R10, R11, 0x1 ;  /* 0x000000010b0a7836 */ /* 0x000fce0000000000 */
.L_x_179:
[----:B------:R-:W-:-:S03]  /*5f20*/  UMOV UR4, 0xffffffff ;  /* 0xffffffff00047882 */ /* 0x000fc60000000000 */
[----:B------:R-:W-:Y:S05]  /*5f30*/  BRA.DIV UR4, `(.L_x_168) ;  /* 0x0000001a04f07947 */ /* 0x000fea000b800000 */
[----:B------:R-:W-:-:S13]  /*5f40*/  ELECT P6, URZ, PT ;  /* 0x00000000003f782f */ /* 0x000fda00038c0000 */
.L_x_214:
[----:B------:R-:W0:Y:S01]  /*5f50*/  LDC R4, c[0x0][0x28c] ;  /* 0x0000a300ff047b82 */ /* 0x000e220000000800 */
[----:B------:R-:W-:Y:S01]  /*5f60*/  BSSY B1, `(.L_x_169) ;  /* 0x0000035000017945 */ /* 0x000fe20003800000 */
[----:B0-----:R-:W-:-:S13]  /*5f70*/  ISETP.LT.OR P6, PT, R4, 0x1, !P6 ;  /* 0x000000010400780c */ /* 0x001fda00077c1670 */
[----:B------:R-:W-:Y:S05]  /*5f80*/  @P6 BRA `(.L_x_170) ;  /* 0x0000000000c86947 */ /* 0x000fea0003800000 */
[----:B------:R-:W-:Y:S02]  /*5f90*/  IMAD.SHL.U32 R20, R20, 0x80, RZ ;  /* 0x0000008014147824 */ /* 0x000fe400078e00ff */
[----:B------:R-:W-:Y:S02]  /*5fa0*/  IMAD.SHL.U32 R19, R19, 0x80, RZ ;  /* 0x0000008013137824 */ /* 0x000fe400078e00ff */
[----:B------:R-:W-:Y:S02]  /*5fb0*/  IMAD.MOV.U32 R21, RZ, RZ, RZ ;  /* 0x000000ffff157224 */ /* 0x000fe400078e00ff */
[----:B------:R-:W-:Y:S02]  /*5fc0*/  IMAD.MOV.U32 R4, RZ, RZ, R10 ;  /* 0x000000ffff047224 */ /* 0x000fe400078e000a */
[----:B------:R-:W-:Y:S02]  /*5fd0*/  IMAD.MOV.U32 R5, RZ, RZ, R3 ;  /* 0x000000ffff057224 */ /* 0x000fe400078e0003 */
[----:B------:R-:W-:-:S07]  /*5fe0*/  IMAD.MOV.U32 R6, RZ, RZ, R0 ;  /* 0x000000ffff067224 */ /* 0x000fce00078e0000 */
.L_x_174:
[----:B------:R-:W0:Y:S01]  /*5ff0*/  S2R R14, SR_CgaCtaId ;  /* 0x00000000000e7919 */ /* 0x000e220000008800 */
[----:B------:R-:W-:Y:S01]  /*6000*/  MOV R7, 0x400 ;  /* 0x0000040000077802 */ /* 0x000fe20000000f00 */
[----:B------:R-:W1:Y:S03]  /*6010*/  @!P2 LDC R9, c[0x0][0x500] ;  /* 0x00014000ff09ab82 */ /* 0x000e660000000800 */
[----:B0-----:R-:W-:Y:S02]  /*6020*/  LEA R15, R14, R7, 0x18 ;  /* 0x000000070e0f7211 */ /* 0x001fe400078ec0ff */
[----:B------:R-:W-:-:S03]  /*6030*/  SHF.L.U32 R7, R5, 0x1f, RZ ;  /* 0x0000001f05077819 */ /* 0x000fc600000006ff */
[----:B------:R-:W-:-:S04]  /*6040*/  IMAD R14, R6, 0x8, R15 ;  /* 0x00000008060e7824 */ /* 0x000fc800078e020f */
[----:B------:R-:W0:Y:S02]  /*6050*/  SYNCS.PHASECHK.TRANS64.TRYWAIT P1, [R14+URZ+0xe0], R7 ;  /* 0x0000e0070e0075a7 */ /* 0x000e24000802017f */
[----:B01----:R-:W-:Y:S05]  /*6060*/  @!P1 BRA `(.L_x_171) ;  /* 0x0000001800c49947 */ /* 0x003fea0003800000 */
.L_x_215:
[----:B0-----:R-:W-:Y:S01]  /*6070*/  PRMT R7, R12, 0x9910, RZ ;  /* 0x000099100c077816 */ /* 0x001fe200000000ff */
[----:B------:R0:W-:Y:S03]  /*6080*/  @!P2 SYNCS.ARRIVE.TRANS64 RZ, [R14+URZ], R9 ;  /* 0x000000090effa9a7 */ /* 0x0001e6000800003f */
[----:B------:R-:W-:-:S13]  /*6090*/  ISETP.NE.AND P1, PT, R7, 0x2, PT ;  /* 0x000000020700780c */ /* 0x000fda0003f25270 */
[----:B0-----:R-:W-:Y:S05]  /*60a0*/  @P1 BRA `(.L_x_172) ;  /* 0x0000000000041947 */ /* 0x001fea0003800000 */
[----:B------:R-:W-:Y:S01]  /*60b0*/  BPT.TRAP 0x1 ;  /* 0x000000040000795c */ /* 0x000fe20000300000 */
.L_x_172:
[----:B------:R-:W-:Y:S05]  /*60c0*/  @P0 BRA `(.L_x_173) ;  /* 0x0000000000040947 */ /* 0x000fea0003800000 */
[----:B------:R-:W-:Y:S01]  /*60d0*/  BPT.TRAP 0x1 ;  /* 0x000000040000795c */ /* 0x000fe20000300000 */
.L_x_173:
[----:B------:R-:W-:Y:S01]  /*60e0*/  IMAD R15, R6, 0x1000, R15 ;  /* 0x00001000060f7824 */ /* 0x000fe200078e020f */
[----:B------:R-:W-:Y:S01]  /*60f0*/  R2UR UR9, R14 ;  /* 0x000000000e0972ca */ /* 0x000fe200000e0000 */
[----:B------:R-:W-:Y:S01]  /*6100*/  VIADD R4, R4, 0xffffffff ;  /* 0xffffffff04047836 */ /* 0x000fe20000000000 */
[----:B------:R-:W-:Y:S01]  /*6110*/  UIADD3 UR4, UP0, UR20, 0xf0, URZ ;  /* 0x000000f014047890 */ /* 0x000fe2000ff1e03f */
[----:B------:R-:W-:Y:S01]  /*6120*/  R2UR UR11, R19 ;  /* 0x00000000130b72ca */ /* 0x000fe200000e0000 */
[----:B------:R-:W-:Y:S01]  /*6130*/  UIADD3 UR22, UP1, UR20, 0x1f0, URZ ;  /* 0x000001f014167890 */ /* 0x000fe2000ff3e03f */
[----:B------:R-:W-:Y:S01]  /*6140*/  R2UR UR8, R15 ;  /* 0x000000000f0872ca */ /* 0x000fe200000e0000 */
[----:B------:R-:W-:Y:S01]  /*6150*/  UIADD3.X UR5, URZ, UR21, URZ, UP0, !UPT ;  /* 0x000000153f057290 */ /* 0x000fe200087fe43f */
[C---:B------:R-:W-:Y:S01]  /*6160*/  R2UR UR10, R21.reuse ;  /* 0x00000000150a72ca */ /* 0x040fe200000e0000 */
[----:B------:R-:W-:Y:S01]  /*6170*/  VIADD R6, R6, 0x1 ;  /* 0x0000000106067836 */ /* 0x000fe20000000000 */
[----:B------:R-:W-:Y:S01]  /*6180*/  R2UR UR12, R8 ;  /* 0x00000000080c72ca */ /* 0x000fe200000e0000 */
[----:B------:R-:W-:Y:S01]  /*6190*/  UIADD3.X UR23, URZ, UR21, URZ, UP1, !UPT ;  /* 0x000000153f177290 */ /* 0x000fe20008ffe43f */
[----:B------:R-:W-:Y:S01]  /*61a0*/  R2UR UR18, R20 ;  /* 0x00000000141272ca */ /* 0x000fe200000e0000 */
[----:B------:R-:W-:Y:S01]  /*61b0*/  UMOV UR6, 0x0 ;  /* 0x0000000000067882 */ /* 0x000fe20000000000 */
[----:B------:R-:W-:Y:S01]  /*61c0*/  ISETP.GT.AND P3, PT, R4, 0x1, PT ;  /* 0x000000010400780c */ /* 0x000fe20003f64270 */
[----:B------:R-:W-:Y:S01]  /*61d0*/  UMOV UR7, 0x10000000 ;  /* 0x1000000000077882 */ /* 0x000fe20000000000 */
[----:B------:R-:W-:Y:S01]  /*61e0*/  ISETP.NE.AND P1, PT, R6, 0x1c, PT ;  /* 0x0000001c0600780c */ /* 0x000fe20003f25270 */
[----:B------:R-:W-:-:S02]  /*61f0*/  VIADD R21, R21, 0x20 ;  /* 0x0000002015157836 */ /* 0x000fc40000000000 */
[----:B------:R-:W-:Y:S01]  /*6200*/  UIADD3 UR13, UR8, 0x280, URZ ;  /* 0x00000280080d7890 */ /* 0x000fe2000fffe03f */
[----:B------:R-:W-:Y:S01]  /*6210*/  SEL R14, RZ, 0x1, P1 ;  /* 0x00000001ff0e7807 */ /* 0x000fe20000800000 */
[----:B------:R-:W-:Y:S01]  /*6220*/  UIADD3 UR14, UR8, 0x1c280, URZ ;  /* 0x0001c280080e7890 */ /* 0x000fe2000fffe03f */
[----:B------:R-:W-:Y:S02]  /*6230*/  SEL R6, R6, RZ, P1 ;  /* 0x000000ff06067207 */ /* 0x000fe40000800000 */
[----:B------:R-:W-:Y:S02]  /*6240*/  LOP3.LUT R5, R5, R14, RZ, 0x3c, !PT ;  /* 0x0000000e05057212 */ /* 0x000fe400078e3cff */
[----:B------:R-:W-:Y:S02]  /*6250*/  UMOV UR8, UR13 ;  /* 0x0000000d00087c82 */ /* 0x000fe40008000000 */
[----:B------:R0:W-:Y:S02]  /*6260*/  UTMALDG.3D [UR8], [UR4], desc[UR6] ;  /* 0x00000608040075b4 */ /* 0x0001e40008011000 */
[----:B0-----:R-:W-:Y:S01]  /*6270*/  UMOV UR8, UR14 ;  /* 0x0000000e00087c82 */ /* 0x001fe20008000000 */
[----:B------:R-:W-:-:S02]  /*6280*/  UMOV UR11, UR18 ;  /* 0x00000012000b7c82 */ /* 0x000fc40008000000 */
[----:B------:R0:W-:Y:S02]  /*6290*/  UTMALDG.3D [UR8], [UR22], desc[UR6] ;  /* 0x00000608160075b4 */ /* 0x0001e40008011000 */
[----:B0-----:R-:W-:Y:S05]  /*62a0*/  @P3 BRA `(.L_x_174) ;  /* 0xfffffffc00503947 */ /* 0x001fea000383ffff */
.L_x_170:
[----:B------:R-:W-:Y:S05]  /*62b0*/  BSYNC B1 ;  /* 0x0000000000017941 */ /* 0x000fea0003800000 */
.L_x_169:
[----:B------:R-:W-:Y:S01]  /*62c0*/  LOP3.LUT P4, RZ, R13, 0xff, RZ, 0xc0, !PT ;  /* 0x000000ff0dff7812 */ /* 0x000fe2000788c0ff */
[C---:B------:R-:W-:Y:S01]  /*62d0*/  IMAD.IADD R7, R11.reuse, 0x1, R0 ;  /* 0x000000010b077824 */ /* 0x040fe200078e0200 */
[----:B------:R-:W-:Y:S01]  /*62e0*/  ULDC.64 UR4, c[0x0][0x650] ;  /* 0x0001940000047ab9 */ /* 0x000fe20000000a00 */
[----:B------:R-:W-:Y:S01]  /*62f0*/  ISETP.GE.U32.AND P3, PT, R11, 0x1c, PT ;  /* 0x0000001c0b00780c */ /* 0x000fe20003f66070 */
[----:B------:R-:W-:Y:S01]  /*6300*/  BSSY B1, `(.L_x_175) ;  /* 0x000006a000017945 */ /* 0x000fe20003800000 */
[----:B------:R-:W-:Y:S01]  /*6310*/  IMAD.MOV.U32 R19, RZ, RZ, -0x1 ;  /* 0xffffffffff137424 */ /* 0x000fe200078e00ff */
[----:B------:R-:W-:Y:S01]  /*6320*/  ISETP.GT.U32.AND P1, PT, R7, 0x1b, PT ;  /* 0x0000001b0700780c */ /* 0x000fe20003f24070 */
[----:B------:R-:W-:Y:S01]  /*6330*/  IMAD.MOV.U32 R20, RZ, RZ, -0x1 ;  /* 0xffffffffff147424 */ /* 0x000fe200078e00ff */
[----:B------:R-:W-:Y:S01]  /*6340*/  SHF.R.U32.HI R4, RZ, 0x2, R7 ;  /* 0x00000002ff047819 */ /* 0x000fe20000011607 */
[----:B------:R-:W-:Y:S01]  /*6350*/  IMAD.MOV.U32 R8, RZ, RZ, -0x1 ;  /* 0xffffffffff087424 */ /* 0x000fe200078e00ff */
[----:B------:R-:W-:-:S02]  /*6360*/  ISETP.LT.U32.AND P1, PT, R11, 0x1c, P1 ;  /* 0x0000001c0b00780c */ /* 0x000fc40000f21070 */
[----:B------:R-:W-:Y:S01]  /*6370*/  PRMT R13, RZ, 0x7610, R13 ;  /* 0x00007610ff0d7816 */ /* 0x000fe2000000000d */
[----:B------:R-:W0:Y:S01]  /*6380*/  @P4 S2R R5, SR_CgaCtaId ;  /* 0x0000000000054919 */ /* 0x000e220000008800 */
[----:B------:R-:W-:-:S04]  /*6390*/  @P4 MOV R0, 0x400 ;  /* 0x0000040000004802 */ /* 0x000fc80000000f00 */
[----:B0-----:R-:W-:Y:S01]  /*63a0*/  @P4 LEA R0, R5, R0, 0x18 ;  /* 0x0000000005004211 */ /* 0x001fe200078ec0ff */
[----:B------:R-:W-:-:S03]  /*63b0*/  IMAD.WIDE.U32 R4, R4, 0x24924925, RZ ;  /* 0x2492492504047825 */ /* 0x000fc600078e00ff */
[----:B------:R0:W-:Y:S01]  /*63c0*/  @P4 SYNCS.ARRIVE.TRANS64.A1T0 RZ, [R0+URZ+0x1d8], RZ ;  /* 0x0001d8ff00ff49a7 */ /* 0x0001e2000810003f */
[----:B------:R-:W-:Y:S02]  /*63d0*/  IADD3 R16, P4, R16, UR36, RZ ;  /* 0x0000002410107c10 */ /* 0x000fe4000ff9e0ff */
[----:B------:R-:W-:Y:S02]  /*63e0*/  PRMT R4, RZ, 0x7610, R4 ;  /* 0x00007610ff047816 */ /* 0x000fe40000000004 */
[----:B------:R-:W-:Y:S02]  /*63f0*/  IADD3.X R17, R17, UR42, RZ, P4, !PT ;  /* 0x0000002a11117c10 */ /* 0x000fe4000a7fe4ff */
[----:B0-----:R-:W-:Y:S02]  /*6400*/  SEL R0, RZ, 0x1, !P1 ;  /* 0x00000001ff007807 */ /* 0x001fe40004800000 */
[----:B------:R-:W-:Y:S02]  /*6410*/  ISETP.GE.U32.AND P1, PT, R16, UR4, PT ;  /* 0x0000000410007c0c */ /* 0x000fe4000bf26070 */
[----:B------:R-:W-:Y:S01]  /*6420*/  LOP3.LUT R3, R3, R0, RZ, 0x3c, !PT ;  /* 0x0000000003037212 */ /* 0x000fe200078e3cff */
[----:B------:R-:W-:Y:S01]  /*6430*/  IMAD R0, R5, -0x1c, R7 ;  /* 0xffffffe405007824 */ /* 0x000fe200078e0207 */
[----:B------:R-:W-:-:S02]  /*6440*/  ISETP.GE.U32.AND.EX P1, PT, R17, UR5, PT, P1 ;  /* 0x0000000511007c0c */ /* 0x000fc4000bf26110 */
[----:B------:R-:W-:-:S11]  /*6450*/  @P3 LOP3.LUT R3, R3, 0x1, R5, 0x78, !PT ;  /* 0x0000000103033812 */ /* 0x000fd600078e7805 */
[----:B------:R-:W-:Y:S05]  /*6460*/  @P1 BRA `(.L_x_176) ;  /* 0x00000004004c1947 */ /* 0x000fea0003800000 */
[----:B------:R-:W-:Y:S01]  /*6470*/  ULDC.64 UR4, c[0x0][0x628] ;  /* 0x00018a0000047ab9 */ /* 0x000fe20000000a00 */
[----:B------:R-:W0:Y:S01]  /*6480*/  S2R R15, SR_CTAID.X ;  /* 0x00000000000f7919 */ /* 0x000e220000002500 */
[----:B------:R-:W-:Y:S01]  /*6490*/  ISETP.NE.U32.AND P1, PT, RZ, UR4, PT ;  /* 0x00000004ff007c0c */ /* 0x000fe2000bf25070 */
[----:B------:R-:W-:Y:S01]  /*64a0*/  ULDC UR7, c[0x0][0x630] ;  /* 0x00018c0000077ab9 */ /* 0x000fe20000000800 */
[----:B------:R-:W-:Y:S01]  /*64b0*/  IMAD.MOV.U32 R4, RZ, RZ, R16 ;  /* 0x000000ffff047224 */ /* 0x000fe200078e0010 */
[----:B------:R-:W1:Y:S01]  /*64c0*/  S2R R14, SR_CTAID.Y ;  /* 0x00000000000e7919 */ /* 0x000e620000002600 */
[----:B------:R-:W-:Y:S01]  /*64d0*/  ISETP.NE.AND.EX P1, PT, RZ, UR5, PT, P1 ;  /* 0x00000005ff007c0c */ /* 0x000fe2000bf25310 */
[----:B------:R-:W-:-:S12]  /*64e0*/  IMAD.MOV.U32 R5, RZ, RZ, R17 ;  /* 0x000000ffff057224 */ /* 0x000fd800078e0011 */
[----:B------:R-:W-:Y:S05]  /*64f0*/  @!P1 BRA `(.L_x_177) ;  /* 0x0000000000289947 */ /* 0x000fea0003800000 */
[----:B------:R-:W-:Y:S02]  /*6500*/  ULDC UR6, c[0x0][0x634] ;  /* 0x00018d0000067ab9 */ /* 0x000fe40000000800 */
[----:B------:R-:W-:-:S05]  /*6510*/  IADD3 R9, P1, R16, UR6, RZ ;  /* 0x0000000610097c10 */ /* 0x000fca000ff3e0ff */
[----:B------:R-:W-:-:S04]  /*6520*/  IMAD.X R19, RZ, RZ, R17, P1 ;  /* 0x000000ffff137224 */ /* 0x000fc800008e0611 */
[----:B------:R-:W-:-:S04]  /*6530*/  IMAD.WIDE.U32 R6, R19, UR4, RZ ;  /* 0x0000000413067c25 */ /* 0x000fc8000f8e00ff */
[----:B------:R-:W-:-:S04]  /*6540*/  IMAD.WIDE.U32 R6, P1, R9, UR5, R6 ;  /* 0x0000000509067c25 */ /* 0x000fc8000f820006 */
[----:B------:R-:W-:-:S04]  /*6550*/  IMAD.WIDE.U32 R8, R9, UR4, RZ ;  /* 0x0000000409087c25 */ /* 0x000fc8000f8e00ff */
[----:B------:R-:W-:Y:S01]  /*6560*/  IMAD.X R5, RZ, RZ, RZ, P1 ;  /* 0x000000ffff057224 */ /* 0x000fe200008e06ff */
[----:B------:R-:W-:Y:S01]  /*6570*/  IADD3 RZ, P1, R9, R6, RZ ;  /* 0x0000000609ff7210 */ /* 0x000fe20007f3e0ff */
[----:B------:R-:W-:-:S04]  /*6580*/  IMAD.MOV.U32 R4, RZ, RZ, R7 ;  /* 0x000000ffff047224 */ /* 0x000fc800078e0007 */
[----:B------:R-:W-:-:S08]  /*6590*/  IMAD.WIDE.U32.X R4, R19, UR5, R4, P1 ;  /* 0x0000000513047c25 */ /* 0x000fd000088e0404 */
.L_x_177:
[--C-:B------:R-:W-:Y:S01]  /*65a0*/  SHF.R.U64 R8, R4, UR7, R5.reuse ;  /* 0x0000000704087c19 */ /* 0x100fe20008001205 */
[----:B------:R-:W-:Y:S01]  /*65b0*/  ULDC.64 UR4, c[0x0][0x620] ;  /* 0x0001880000047ab9 */ /* 0x000fe20000000a00 */
[----:B------:R-:W-:Y:S01]  /*65c0*/  SHF.R.U32.HI R4, RZ, UR7, R5 ;  /* 0x00000007ff047c19 */ /* 0x000fe20008011605 */
[----:B------:R-:W2:Y:S01]  /*65d0*/  LDC R24, c[0x0][0x144] ;  /* 0x00005100ff187b82 */ /* 0x000ea20000000800 */
[----:B------:R-:W-:Y:S01]  /*65e0*/  IADD3 R7, P1, RZ, -R8, RZ ;  /* 0x80000008ff077210 */ /* 0x000fe20007f3e0ff */
[----:B------:R-:W-:Y:S01]  /*65f0*/  ULDC.64 UR8, c[0x0][0x640] ;  /* 0x0001900000087ab9 */ /* 0x000fe20000000a00 */
[----:B0-----:R-:W-:Y:S01]  /*6600*/  I2FP.F32.U32 R9, R15 ;  /* 0x0000000f00097245 */ /* 0x001fe20000201000 */
[----:B------:R-:W-:Y:S02]  /*6610*/  ULDC UR6, c[0x0][0x608] ;  /* 0x0001820000067ab9 */ /* 0x000fe40000000800 */
[----:B------:R-:W-:Y:S01]  /*6620*/  IMAD.X R4, RZ, RZ, ~R4, P1 ;  /* 0x000000ffff047224 */ /* 0x000fe200008e0e04 */
[----:B------:R-:W-:Y:S01]  /*6630*/  ISETP.NE.U32.AND P1, PT, RZ, UR8, PT ;  /* 0x00000008ff007c0c */ /* 0x000fe2000bf25070 */
[----:B------:R-:W0:Y:S02]  /*6640*/  LDC R21, c[0x0][0x148] ;  /* 0x00005200ff157b82 */ /* 0x000e240000000800 */
[----:B------:R-:W-:Y:S01]  /*6650*/  IMAD R6, R4, UR4, RZ ;  /* 0x0000000404067c24 */ /* 0x000fe2000f8e02ff */
[----:B------:R-:W-:Y:S01]  /*6660*/  ISETP.NE.AND.EX P1, PT, RZ, UR9, PT, P1 ;  /* 0x00000009ff007c0c */ /* 0x000fe2000bf25310 */
[----:B------:R-:W-:Y:S01]  /*6670*/  IMAD.WIDE.U32 R4, R7, UR4, R16 ;  /* 0x0000000407047c25 */ /* 0x000fe2000f8e0010 */
[----:B------:R-:W-:-:S03]  /*6680*/  ULDC UR4, c[0x0][0x150] ;  /* 0x0000540000047ab9 */ /* 0x000fc60000000800 */
[----:B------:R-:W-:Y:S02]  /*6690*/  IMAD R7, R7, UR5, R6 ;  /* 0x0000000507077c24 */ /* 0x000fe4000f8e0206 */
[----:B------:R-:W-:Y:S01]  /*66a0*/  FMUL R6, R9, UR4 ;  /* 0x0000000409067c20 */ /* 0x000fe20008400000 */
[----:B------:R-:W-:Y:S01]  /*66b0*/  ULDC UR4, c[0x0][0x618] ;  /* 0x0001860000047ab9 */ /* 0x000fe20000000800 */
[----:B------:R-:W-:Y:S01]  /*66c0*/  ULDC UR5, c[0x0][0x154] ;  /* 0x0000550000057ab9 */ /* 0x000fe20000000800 */
[----:B------:R-:W-:-:S03]  /*66d0*/  IMAD.IADD R5, R5, 0x1, R7 ;  /* 0x0000000105057824 */ /* 0x000fc600078e0207 */
[----:B------:R-:W3:Y:S02]  /*66e0*/  F2I.U32.TRUNC.NTZ R6, R6 ;  /* 0x0000000600067305 */ /* 0x000ee4000020f000 */
[----:B------:R-:W-:Y:S02]  /*66f0*/  SHF.R.U64 R9, R4, UR4, R5 ;  /* 0x0000000404097c19 */ /* 0x000fe40008001205 */
[----:B-1----:R-:W-:-:S05]  /*6700*/  I2FP.F32.U32 R4, R14 ;  /* 0x0000000e00047245 */ /* 0x002fca0000201000 */
[----:B------:R-:W-:Y:S01]  /*6710*/  FMUL R22, R4, UR5 ;  /* 0x0000000504167c20 */ /* 0x000fe20008400000 */
[----:B------:R-:W-:Y:S01]  /*6720*/  SHF.R.U32.HI R4, RZ, UR4, R5 ;  /* 0x00000004ff047c19 */ /* 0x000fe20008011605 */
[----:B------:R-:W-:-:S03]  /*6730*/  ULDC UR4, c[0x0][0x658] ;  /* 0x0001960000047ab9 */ /* 0x000fc60000000800 */
[--C-:B------:R-:W-:Y:S01]  /*6740*/  SHF.R.U64 R20, R9, UR6, R4.reuse ;  /* 0x0000000609147c19 */ /* 0x100fe20008001204 */
[----:B------:R-:W1:Y:S01]  /*6750*/  F2I.U32.TRUNC.NTZ R22, R22 ;  /* 0x0000001600167305 */ /* 0x000e62000020f000 */
[----:B------:R-:W-:Y:S01]  /*6760*/  SHF.R.U32.HI R5, RZ, UR6, R4 ;  /* 0x00000006ff057c19 */ /* 0x000fe20008011604 */
[----:B---3--:R-:W-:-:S03]  /*6770*/  IMAD.MOV R6, RZ, RZ, -R6 ;  /* 0x000000ffff067224 */ /* 0x008fc600078e0a06 */
[----:B------:R-:W-:Y:S01]  /*6780*/  SHF.R.U64 R19, R20, UR4, R5 ;  /* 0x0000000414137c19 */ /* 0x000fe20008001205 */
[----:B--2---:R-:W-:Y:S01]  /*6790*/  IMAD R15, R24, R6, R15 ;  /* 0x00000006180f7224 */ /* 0x004fe200078e020f */
[----:B------:R-:W-:-:S03]  /*67a0*/  SHF.R.U32.HI R23, RZ, UR4, R5 ;  /* 0x00000004ff177c19 */ /* 0x000fc60008011605 */
[----:B------:R-:W-:Y:S02]  /*67b0*/  IMAD.MOV.U32 R4, RZ, RZ, R19 ;  /* 0x000000ffff047224 */ /* 0x000fe400078e0013 */
[----:B------:R-:W-:Y:S01]  /*67c0*/  IMAD.MOV.U32 R5, RZ, RZ, R23 ;  /* 0x000000ffff057224 */ /* 0x000fe200078e0017 */
[----:B-1----:R-:W-:Y:S06]  /*67d0*/  @!P1 BRA `(.L_x_178) ;  /* 0x0000000000289947 */ /* 0x002fec0003800000 */
[----:B------:R-:W-:Y:S02]  /*67e0*/  ULDC UR4, c[0x0][0x64c] ;  /* 0x0001930000047ab9 */ /* 0x000fe40000000800 */
[----:B------:R-:W-:-:S05]  /*67f0*/  IADD3 R5, P1, R19, UR4, RZ ;  /* 0x0000000413057c10 */ /* 0x000fca000ff3e0ff */
[----:B------:R-:W-:-:S04]  /*6800*/  IMAD.X R23, RZ, RZ, R23, P1 ;  /* 0x000000ffff177224 */ /* 0x000fc800008e0617 */
[----:B------:R-:W-:-:S04]  /*6810*/  IMAD.WIDE.U32 R6, R23, UR8, RZ ;  /* 0x0000000817067c25 */ /* 0x000fc8000f8e00ff */
[----:B------:R-:W-:-:S04]  /*6820*/  IMAD.WIDE.U32 R6, P1, R5, UR9, R6 ;  /* 0x0000000905067c25 */ /* 0x000fc8000f820006 */
[----:B------:R-:W-:-:S04]  /*6830*/  IMAD.WIDE.U32 R4, R5, UR8, RZ ;  /* 0x0000000805047c25 */ /* 0x000fc8000f8e00ff */
[----:B------:R-:W-:Y:S01]  /*6840*/  IMAD.MOV.U32 R4, RZ, RZ, R7 ;  /* 0x000000ffff047224 */ /* 0x000fe200078e0007 */
[----:B------:R-:W-:Y:S01]  /*6850*/  IADD3 RZ, P3, R5, R6, RZ ;  /* 0x0000000605ff7210 */ /* 0x000fe20007f7e0ff */
[----:B------:R-:W-:-:S04]  /*6860*/  IMAD.X R5, RZ, RZ, RZ, P1 ;  /* 0x000000ffff057224 */ /* 0x000fc800008e06ff */
[----:B------:R-:W-:-:S08]  /*6870*/  IMAD.WIDE.U32.X R4, R23, UR9, R4, P3 ;  /* 0x0000000917047c25 */ /* 0x000fd000098e0404 */
.L_x_178:
[----:B------:R-:W-:Y:S01]  /*6880*/  ISETP.NE.AND P1, PT, R2, 0x1, PT ;  /* 0x000000010200780c */ /* 0x000fe20003f25270 */
[----:B------:R-:W-:Y:S01]  /*6890*/  ULDC UR4, c[0x0][0x648] ;  /* 0x0001920000047ab9 */ /* 0x000fe20000000800 */
[----:B------:R-:W-:Y:S01]  /*68a0*/  LOP3.LUT R20, R20, UR16, RZ, 0xc0, !PT ;  /* 0x0000001014147c12 */ /* 0x000fe2000f8ec0ff */
[----:B------:R-:W-:Y:S01]  /*68b0*/  IMAD.MOV R22, RZ, RZ, -R22 ;  /* 0x000000ffff167224 */ /* 0x000fe200078e0a16 */
[----:B------:R-:W-:Y:S01]  /*68c0*/  SHF.R.U64 R5, R4, UR4, R5 ;  /* 0x0000000404057c19 */ /* 0x000fe20008001205 */
[----:B------:R-:W-:Y:S01]  /*68d0*/  ULDC UR4, c[0x0][0x638] ;  /* 0x00018e0000047ab9 */ /* 0x000fe20000000800 */
[----:B------:R-:W-:Y:S01]  /*68e0*/  LOP3.LUT R6, R9, UR15, RZ, 0xc0, !PT ;  /* 0x0000000f09067c12 */ /* 0x000fe2000f8ec0ff */
[----:B------:R-:W-:Y:S02]  /*68f0*/  ULDC UR5, c[0x0][0x610] ;  /* 0x0001840000057ab9 */ /* 0x000fe40000000800 */
[----:B------:R-:W-:Y:S02]  /*6900*/  IMAD.MOV R4, RZ, RZ, -R5 ;  /* 0x000000ffff047224 */ /* 0x000fe400078e0a05 */
[----:B------:R-:W-:-:S02]  /*6910*/  IMAD R20, R5, UR17, R20 ;  /* 0x0000001105147c24 */ /* 0x000fc4000f8e0214 */
[----:B0-----:R-:W-:Y:S02]  /*6920*/  @P1 IMAD R15, R21, R22, R14 ;  /* 0x00000016150f1224 */ /* 0x001fe400078e020e */
[----:B------:R-:W-:Y:S01]  /*6930*/  IMAD R19, R4, UR4, R19 ;  /* 0x0000000404137c24 */ /* 0x000fe2000f8e0213 */
[----:B------:R-:W-:Y:S01]  /*6940*/  ULDC UR4, c[0x0][0x600] ;  /* 0x0001800000047ab9 */ /* 0x000fe20000000800 */
[----:B------:R-:W-:Y:S02]  /*6950*/  IMAD R15, R20, UR5, R15 ;  /* 0x00000005140f7c24 */ /* 0x000fe4000f8e020f */
[----:B------:R-:W-:Y:S02]  /*6960*/  IMAD R6, R19, UR4, R6 ;  /* 0x0000000413067c24 */ /* 0x000fe4000f8e0206 */
[----:B------:R-:W-:-:S03]  /*6970*/  IMAD.MOV.U32 R4, RZ, RZ, 0x1 ;  /* 0x00000001ff047424 */ /* 0x000fc600078e00ff */
[----:B------:R-:W-:Y:S02]  /*6980*/  SEL R20, R6, R15, !P1 ;  /* 0x0000000f06147207 */ /* 0x000fe40004800000 */
[----:B------:R-:W-:-:S07]  /*6990*/  SEL R19, R15, R6, !P1 ;  /* 0x000000060f137207 */ /* 0x000fce0004800000 */
.L_x_176:
[----:B------:R-:W-:Y:S05]  /*69a0*/  BSYNC B1 ;  /* 0x0000000000017941 */ /* 0x000fea0003800000 */
.L_x_175:
[----:B------:R-:W-:-:S13]  /*69b0*/  LOP3.LUT P1, RZ, R4, 0xff, RZ, 0xc0, !PT ;  /* 0x000000ff04ff7812 */ /* 0x000fda000782c0ff */
[----:B------:R-:W-:Y:S05]  /*69c0*/  @P1 BRA `(.L_x_179) ;  /* 0xfffffff400541947 */ /* 0x000fea000383ffff */
[----:B------:R-:W-:Y:S05]  /*69d0*/  BSYNC B0 ;  /* 0x0000000000007941 */ /* 0x000fea0003800000 */
.L_x_167:
[----:B------:R-:W-:-:S03]  /*69e0*/  UMOV UR4, 0xffffffff ;  /* 0xffffffff00047882 */ /* 0x000fc60000000000 */
[----:B------:R-:W-:Y:S05]  /*69f0*/  BRA.DIV UR4, `(.L_x_180) ;  /* 0x0000001204747947 */ /* 0x000fea000b800000 */
[----:B------:R-:W-:-:S13]  /*6a00*/  ELECT P6, URZ, PT ;  /* 0x00000000003f782f */ /* 0x000fda00038c0000 */
.L_x_218:
[----:B------:R-:W-:Y:S04]  /*6a10*/  BSSY B0, `(.L_x_181) ;  /* 0x0000103000007945 */ /* 0x000fe80003800000 */
[----:B------:R-:W-:Y:S05]  /*6a20*/  @!P6 BRA `(.L_x_182) ;  /* 0x000000100004e947 */ /* 0x000fea0003800000 */
[----:B------:R-:W-:-:S04]  /*6a30*/  LOP3.LUT R18, R18, 0x2, RZ, 0xfc, !PT ;  /* 0x0000000212127812 */ /* 0x000fc800078efcff */
[----:B------:R-:W-:-:S13]  /*6a40*/  ISETP.NE.AND P0, PT, R18, 0x3, PT ;  /* 0x000000031200780c */ /* 0x000fda0003f05270 */
[----:B------:R-:W-:Y:S05]  /*6a50*/  @!P0 BRA `(.L_x_183) ;  /* 0x0000000000048947 */ /* 0x000fea0003800000 */
[----:B------:R-:W-:Y:S01]  /*6a60*/  BPT.TRAP 0x1 ;  /* 0x000000040000795c */ /* 0x000fe20000300000 */
.L_x_183:
[----:B------:R-:W0:Y:S01]  /*6a70*/  S2R R5, SR_CgaCtaId ;  /* 0x0000000000057919 */ /* 0x000e220000008800 */
[----:B------:R-:W-:Y:S02]  /*6a80*/  MOV R2, 0x400 ;  /* 0x0000040000027802 */ /* 0x000fe40000000f00 */
[----:B------:R-:W-:Y:S02]  /*6a90*/  SHF.L.U32 R4, R3, 0x1f, RZ ;  /* 0x0000001f03047819 */ /* 0x000fe400000006ff */
[----:B0-----:R-:W-:-:S05]  /*6aa0*/  LEA R5, R5, R2, 0x18 ;  /* 0x0000000205057211 */ /* 0x001fca00078ec0ff */
[----:B------:R-:W-:-:S04]  /*6ab0*/  VIADD R5, R5, 0xe0 ;  /* 0x000000e005057836 */ /* 0x000fc80000000000 */
[C---:B------:R-:W-:Y:S02]  /*6ac0*/  IMAD R7, R0.reuse, 0x8, R5 ;  /* 0x0000000800077824 */ /* 0x040fe400078e0205 */
[----:B------:R-:W-:Y:S02]  /*6ad0*/  VIADD R0, R0, 0x1 ;  /* 0x0000000100007836 */ /* 0x000fe40000000000 */
[----:B------:R-:W0:Y:S03]  /*6ae0*/  SYNCS.PHASECHK.TRANS64.TRYWAIT P0, [R7+URZ], R4 ;  /* 0x00000004070075a7 */ /* 0x000e26000800017f */
[----:B------:R-:W-:-:S04]  /*6af0*/  ISETP.NE.AND P1, PT, R0, 0x1c, PT ;  /* 0x0000001c0000780c */ /* 0x000fc80003f25270 */
[----:B------:R-:W-:Y:S02]  /*6b00*/  SEL R2, RZ, 0x1, P1 ;  /* 0x00000001ff027807 */ /* 0x000fe40000800000 */
[----:B------:R-:W-:Y:S02]  /*6b10*/  SEL R0, R0, RZ, P1 ;  /* 0x000000ff00007207 */ /* 0x000fe40000800000 */
[----:B------:R-:W-:-:S03]  /*6b20*/  LOP3.LUT R9, R3, R2, RZ, 0x3c, !PT ;  /* 0x0000000203097212 */ /* 0x000fc600078e3cff */
[----:B------:R-:W-:Y:S01]  /*6b30*/  IMAD R6, R0, 0x8, R5 ;  /* 0x0000000800067824 */ /* 0x000fe200078e0205 */
[----:B------:R-:W-:Y:S01]  /*6b40*/  SHF.L.U32 R3, R9, 0x1f, RZ ;  /* 0x0000001f09037819 */ /* 0x000fe200000006ff */
[----:B0-----:R-:W-:Y:S06]  /*6b50*/  @!P0 BRA `(.L_x_184) ;  /* 0x00000010003c8947 */ /* 0x001fec0003800000 */
.L_x_219:
[----:B------:R-:W1:Y:S01]  /*6b60*/  SYNCS.PHASECHK.TRANS64.TRYWAIT P0, [R6+URZ], R3 ;  /* 0x00000003060075a7 */ /* 0x000e62000800017f */
[----:B------:R-:W-:-:S05]  /*6b70*/  VIADD R0, R0, 0x1 ;  /* 0x0000000100007836 */ /* 0x000fca0000000000 */
[----:B------:R-:W-:-:S04]  /*6b80*/  ISETP.NE.AND P1, PT, R0, 0x1c, PT ;  /* 0x0000001c0000780c */ /* 0x000fc80003f25270 */
[----:B------:R-:W-:Y:S02]  /*6b90*/  SEL R2, RZ, 0x1, P1 ;  /* 0x00000001ff027807 */ /* 0x000fe40000800000 */
[----:B------:R-:W-:Y:S02]  /*6ba0*/  SEL R0, R0, RZ, P1 ;  /* 0x000000ff00007207 */ /* 0x000fe40000800000 */
[----:B------:R-:W-:-:S03]  /*6bb0*/  LOP3.LUT R9, R9, R2, RZ, 0x3c, !PT ;  /* 0x0000000209097212 */ /* 0x000fc600078e3cff */
[----:B0-----:R-:W-:Y:S01]  /*6bc0*/  IMAD R7, R0, 0x8, R5 ;  /* 0x0000000800077824 */ /* 0x001fe200078e0205 */
[----:B------:R-:W-:Y:S01]  /*6bd0*/  SHF.L.U32 R4, R9, 0x1f, RZ ;  /* 0x0000001f09047819 */ /* 0x000fe200000006ff */
[----:B-1----:R-:W-:Y:S06]  /*6be0*/  @!P0 BRA `(.L_x_185) ;  /* 0x00000010002c8947 */ /* 0x002fec0003800000 */
.L_x_220:
        /* <DEDUP_REMOVED lines=9> */
.L_x_221:
        /* <DEDUP_REMOVED lines=9> */
.L_x_222:
        /* <DEDUP_REMOVED lines=9> */
.L_x_223:
        /* <DEDUP_REMOVED lines=9> */
.L_x_224:
        /* <DEDUP_REMOVED lines=9> */
.L_x_225:
        /* <DEDUP_REMOVED lines=9> */
.L_x_226:
        /* <DEDUP_REMOVED lines=9> */
.L_x_227:
        /* <DEDUP_REMOVED lines=9> */
.L_x_228:
        /* <DEDUP_REMOVED lines=9> */
.L_x_229:
        /* <DEDUP_REMOVED lines=9> */
.L_x_230:
        /* <DEDUP_REMOVED lines=9> */
.L_x_231:
        /* <DEDUP_REMOVED lines=9> */
.L_x_232:
        /* <DEDUP_REMOVED lines=9> */
.L_x_233:
        /* <DEDUP_REMOVED lines=9> */
.L_x_234:
        /* <DEDUP_REMOVED lines=9> */
.L_x_235:
        /* <DEDUP_REMOVED lines=9> */
.L_x_236:
        /* <DEDUP_REMOVED lines=9> */
.L_x_237:
        /* <DEDUP_REMOVED lines=9> */
.L_x_238:
        /* <DEDUP_REMOVED lines=9> */
.L_x_239:
        /* <DEDUP_REMOVED lines=9> */
.L_x_240:
        /* <DEDUP_REMOVED lines=9> */
.L_x_241:
        /* <DEDUP_REMOVED lines=9> */
.L_x_242:
        /* <DEDUP_REMOVED lines=9> */
.L_x_243:
        /* <DEDUP_REMOVED lines=9> */
.L_x_244:
[----:B------:R-:W1:Y:S01]  /*7970*/  SYNCS.PHASECHK.TRANS64.TRYWAIT P0, [R7+URZ], R4 ;  /* 0x00000004070075a7 */ /* 0x000e62000800017f */
[----:B------:R-:W-:-:S05]  /*7980*/  VIADD R0, R0, 0x1 ;  /* 0x0000000100007836 */ /* 0x000fca0000000000 */
[----:B------:R-:W-:-:S04]  /*7990*/  ISETP.NE.AND P1, PT, R0, 0x1c, PT ;  /* 0x0000001c0000780c */ /* 0x000fc80003f25270 */
[----:B------:R-:W-:Y:S02]  /*79a0*/  SEL R2, RZ, 0x1, P1 ;  /* 0x00000001ff027807 */ /* 0x000fe40000800000 */
[----:B------:R-:W-:Y:S02]  /*79b0*/  SEL R0, R0, RZ, P1 ;  /* 0x000000ff00007207 */ /* 0x000fe40000800000 */
[----:B------:R-:W-:Y:S01]  /*79c0*/  LOP3.LUT R2, R9, R2, RZ, 0x3c, !PT ;  /* 0x0000000209027212 */ /* 0x000fe200078e3cff */
[----:B-1----:R-:W-:Y:S06]  /*79d0*/  @!P0 BRA `(.L_x_210) ;  /* 0x0000000800a48947 */ /* 0x002fec0003800000 */
.L_x_245:
[----:B------:R-:W-:Y:S01]  /*79e0*/  IMAD R5, R0, 0x8, R5 ;  /* 0x0000000800057824 */ /* 0x000fe200078e0205 */
[----:B------:R-:W-:-:S07]  /*79f0*/  SHF.L.U32 R0, R2, 0x1f, RZ ;  /* 0x0000001f02007819 */ /* 0x000fce00000006ff */
.L_x_211:
[----:B--2---:R2:W3:Y:S02]  /*7a00*/  SYNCS.PHASECHK.TRANS64.TRYWAIT P0, [R5+URZ], R0 ;  /* 0x00000000050075a7 */ /* 0x0044e4000800017f */
[----:B---3--:R-:W-:Y:S05]  /*7a10*/  @!P0 NANOSLEEP.SYNCS 0x989680 ;  /* 0x009896800000895d */ /* 0x008fea0003900000 */
[----:B------:R-:W3:Y:S02]  /*7a20*/  @!P0 SYNCS.PHASECHK.TRANS64 P0, [R5+URZ], R0 ;  /* 0x00000000050085a7 */ /* 0x000ee4000800007f */
[----:B---3--:R-:W-:Y:S05]  /*7a30*/  @!P0 BRA `(.L_x_211) ;  /* 0xfffffffc00f08947 */ /* 0x008fea000383ffff */
.L_x_182:
[----:B------:R-:W-:Y:S05]  /*7a40*/  BSYNC B0 ;  /* 0x0000000000007941 */ /* 0x000fea0003800000 */
.L_x_181:
[----:B------:R-:W-:Y:S05]  /*7a50*/  EXIT ;  /* 0x000000000000794d */ /* 0x000fea0003800000 */
.L_x_18:
[----:B-1----:R1:W2:Y:S02]  /*7a60*/  SYNCS.PHASECHK.TRANS64.TRYWAIT P1, [R3+URZ], R0 ;  /* 0x00000000030075a7 */ /* 0x0022a4000802017f */
[----:B--2---:R-:W-:Y:S05]  /*7a70*/  @!P1 NANOSLEEP.SYNCS 0x989680 ;  /* 0x009896800000995d */ /* 0x004fea0003900000 */
[----:B------:R-:W2:Y:S02]  /*7a80*/  @!P1 SYNCS.PHASECHK.TRANS64 P1, [R3+URZ], R0 ;  /* 0x00000000030095a7 */ /* 0x000ea4000802007f */
[----:B--2---:R-:W-:Y:S05]  /*7a90*/  @!P1 BRA `(.L_x_18) ;  /* 0xfffffffc00f09947 */ /* 0x004fea000383ffff */
[----:B------:R-:W-:Y:S05]  /*7aa0*/  BRA `(.L_x_17) ;  /* 0xffffff9c00487947 */ /* 0x000fea000383ffff */
.L_x_23:
[----:B-1----:R1:W2:Y:S02]  /*7ab0*/  SYNCS.PHASECHK.TRANS64.TRYWAIT P1, [R5+URZ], R4 ;  /* 0x00000004050075a7 */ /* 0x0022a4000802017f */
[----:B--2---:R-:W-:Y:S05]  /*7ac0*/  @!P1 NANOSLEEP.SYNCS 0x989680 ;  /* 0x009896800000995d */ /* 0x004fea0003900000 */
[----:B------:R-:W2:Y:S02]  /*7ad0*/  @!P1 SYNCS.PHASECHK.TRANS64 P1, [R5+URZ], R4 ;  /* 0x00000004050095a7 */ /* 0x000ea4000802007f */
[----:B--2---:R-:W-:Y:S05]  /*7ae0*/  @!P1 BRA `(.L_x_23) ;  /* 0xfffffffc00f09947 */ /* 0x004fea000383ffff */
[----:B------:R-:W-:Y:S05]  /*7af0*/  BRA `(.L_x_22) ;  /* 0xffffff9c00c87947 */ /* 0x000fea000383ffff */
.L_x_168:
[----:B------:R-:W-:Y:S01]  /*7b00*/  BSSY B1, `(.L_x_212) ;  /* 0x0000006000017945 */ /* 0x000fe20003800000 */
[----:B------:R-:W-:-:S07]  /*7b10*/  IMAD.MOV.U32 R15, RZ, RZ, -0x1 ;  /* 0xffffffffff0f7424 */ /* 0x000fce00078e00ff */
[----:B------:R-:W-:Y:S05]  /*7b20*/  WARPSYNC.COLLECTIVE R15, `(.L_x_213) ;  /* 0x000000000f0c7348 */ /* 0x000fea0003c00000 */
[----:B------:R-:W-:Y:S02]  /*7b30*/  ELECT P6, UR62, PT ;  /* 0x00000000003e782f */ /* 0x000fe400038c0000 */
[----:B------:R-:W-:Y:S01]  /*7b40*/  MOV R14, UR62 ;  /* 0x0000003e000e7c02 */ /* 0x000fe20008000f00 */
[----:B------:R-:W-:Y:S10]  /*7b50*/  ENDCOLLECTIVE ;  /* 0x000000000000791b */ /* 0x000ff40003800000 */
.L_x_213:
[----:B------:R-:W-:Y:S05]  /*7b60*/  BSYNC B1 ;  /* 0x0000000000017941 */ /* 0x000fea0003800000 */
.L_x_212:
[----:B------:R-:W-:Y:S05]  /*7b70*/  BRA `(.L_x_214) ;  /* 0xffffffe000f47947 */ /* 0x000fea000383ffff */
.L_x_171:
[----:B0-----:R0:W1:Y:S02]  /*7b80*/  SYNCS.PHASECHK.TRANS64.TRYWAIT P1, [R14+URZ+0xe0], R7 ;  /* 0x0000e0070e0075a7 */ /* 0x001064000802017f */
[----:B-1----:R-:W-:Y:S05]  /*7b90*/  @!P1 NANOSLEEP.SYNCS 0x989680 ;  /* 0x009896800000995d */ /* 0x002fea0003900000 */
[----:B------:R-:W1:Y:S02]  /*7ba0*/  @!P1 SYNCS.PHASECHK.TRANS64 P1, [R14+URZ+0xe0], R7 ;  /* 0x0000e0070e0095a7 */ /* 0x000e64000802007f */
[----:B-1----:R-:W-:Y:S05]  /*7bb0*/  @!P1 BRA `(.L_x_171) ;  /* 0xfffffffc00f09947 */ /* 0x002fea000383ffff */
[----:B------:R-:W-:Y:S05]  /*7bc0*/  BRA `(.L_x_215) ;  /* 0xffffffe400287947 */ /* 0x000fea000383ffff */
.L_x_180:
[----:B------:R-:W-:Y:S01]  /*7bd0*/  BSSY B0, `(.L_x_216) ;  /* 0x0000006000007945 */ /* 0x000fe20003800000 */
[----:B------:R-:W-:-:S07]  /*7be0*/  IMAD.MOV.U32 R15, RZ, RZ, -0x1 ;  /* 0xffffffffff0f7424 */ /* 0x000fce00078e00ff */
[----:B------:R-:W-:Y:S05]  /*7bf0*/  WARPSYNC.COLLECTIVE R15, `(.L_x_217) ;  /* 0x000000000f0c7348 */ /* 0x000fea0003c00000 */
[----:B------:R-:W-:Y:S02]  /*7c00*/  ELECT P6, UR62, PT ;  /* 0x00000000003e782f */ /* 0x000fe400038c0000 */
[----:B------:R-:W-:Y:S01]  /*7c10*/  MOV R14, UR62 ;  /* 0x0000003e000e7c02 */ /* 0x000fe20008000f00 */
[----:B------:R-:W-:Y:S10]  /*7c20*/  ENDCOLLECTIVE ;  /* 0x000000000000791b */ /* 0x000ff40003800000 */
.L_x_217:
[----:B------:R-:W-:Y:S05]  /*7c30*/  BSYNC B0 ;  /* 0x0000000000007941 */ /* 0x000fea0003800000 */
.L_x_216:
[----:B------:R-:W-:Y:S05]  /*7c40*/  BRA `(.L_x_218) ;  /* 0xffffffec00707947 */ /* 0x000fea000383ffff */
.L_x_184:
[----:B0-----:R0:W1:Y:S02]  /*7c50*/  SYNCS.PHASECHK.TRANS64.TRYWAIT P0, [R7+URZ], R4 ;  /* 0x00000004070075a7 */ /* 0x001064000800017f */
[----:B-1----:R-:W-:Y:S05]  /*7c60*/  @!P0 NANOSLEEP.SYNCS 0x989680 ;  /* 0x009896800000895d */ /* 0x002fea0003900000 */
[----:B------:R-:W1:Y:S02]  /*7c70*/  @!P0 SYNCS.PHASECHK.TRANS64 P0, [R7+URZ], R4 ;  /* 0x00000004070085a7 */ /* 0x000e64000800007f */
[----:B-1----:R-:W-:Y:S05]  /*7c80*/  @!P0 BRA `(.L_x_184) ;  /* 0xfffffffc00f08947 */ /* 0x002fea000383ffff */
[----:B------:R-:W-:Y:S05]  /*7c90*/  BRA `(.L_x_219) ;  /* 0xffffffec00b07947 */ /* 0x000fea000383ffff */
.L_x_185:
[----:B0-----:R0:W1:Y:S02]  /*7ca0*/  SYNCS.PHASECHK.TRANS64.TRYWAIT P0, [R6+URZ], R3 ;  /* 0x00000003060075a7 */ /* 0x001064000800017f */
[----:B-1----:R-:W-:Y:S05]  /*7cb0*/  @!P0 NANOSLEEP.SYNCS 0x989680 ;  /* 0x009896800000895d */ /* 0x002fea0003900000 */
[----:B------:R-:W1:Y:S02]  /*7cc0*/  @!P0 SYNCS.PHASECHK.TRANS64 P0, [R6+URZ], R3 ;  /* 0x00000003060085a7 */ /* 0x000e64000800007f */
[----:B-1----:R-:W-:Y:S05]  /*7cd0*/  @!P0 BRA `(.L_x_185) ;  /* 0xfffffffc00f08947 */ /* 0x002fea000383ffff */
[----:B------:R-:W-:Y:S05]  /*7ce0*/  BRA `(.L_x_220) ;  /* 0xffffffec00c07947 */ /* 0x000fea000383ffff */
.L_x_186:
[----:B0-----:R0:W1:Y:S02]  /*7cf0*/  SYNCS.PHASECHK.TRANS64.TRYWAIT P0, [R7+URZ], R4 ;  /* 0x00000004070075a7 */ /* 0x001064000800017f */
[----:B-1----:R-:W-:Y:S05]  /*7d00*/  @!P0 NANOSLEEP.SYNCS 0x989680 ;  /* 0x009896800000895d */ /* 0x002fea0003900000 */
[----:B------:R-:W1:Y:S02]  /*7d10*/  @!P0 SYNCS.PHASECHK.TRANS64 P0, [R7+URZ], R4 ;  /* 0x00000004070085a7 */ /* 0x000e64000800007f */
[----:B-1----:R-:W-:Y:S05]  /*7d20*/  @!P0 BRA `(.L_x_186) ;  /* 0xfffffffc00f08947 */ /* 0x002fea000383ffff */
[----:B------:R-:W-:Y:S05]  /*7d30*/  BRA `(.L_x_221) ;  /* 0xffffffec00d07947 */ /* 0x000fea000383ffff */
.L_x_187:
[----:B0-----:R0:W1:Y:S02]  /*7d40*/  SYNCS.PHASECHK.TRANS64.TRYWAIT P0, [R6+URZ], R3 ;  /* 0x00000003060075a7 */ /* 0x001064000800017f */
[----:B-1----:R-:W-:Y:S05]  /*7d50*/  @!P0 NANOSLEEP.SYNCS 0x989680 ;  /* 0x009896800000895d */ /* 0x002fea0003900000 */
[----:B------:R-:W1:Y:S02]  /*7d60*/  @!P0 SYNCS.PHASECHK.TRANS64 P0, [R6+URZ], R3 ;  /* 0x00000003060085a7 */ /* 0x000e64000800007f */
[----:B-1----:R-:W-:Y:S05]  /*7d70*/  @!P0 BRA `(.L_x_187) ;  /* 0xfffffffc00f08947 */ /* 0x002fea000383ffff */
[----:B------:R-:W-:Y:S05]  /*7d80*/  BRA `(.L_x_222) ;  /* 0xffffffec00e07947 */ /* 0x000fea000383ffff */
.L_x_188:
[----:B0-----:R0:W1:Y:S02]  /*7d90*/  SYNCS.PHASECHK.TRANS64.TRYWAIT P0, [R7+URZ], R4 ;  /* 0x00000004070075a7 */ /* 0x001064000800017f */
[----:B-1----:R-:W-:Y:S05]  /*7da0*/  @!P0 NANOSLEEP.SYNCS 0x989680 ;  /* 0x009896800000895d */ /* 0x002fea0003900000 */
[----:B------:R-:W1:Y:S02]  /*7db0*/  @!P0 SYNCS.PHASECHK.TRANS64 P0, [R7+URZ], R4 ;  /* 0x00000004070085a7 */ /* 0x000e64000800007f */
[----:B-1----:R-:W-:Y:S05]  /*7dc0*/  @!P0 BRA `(.L_x_188) ;  /* 0xfffffffc00f08947 */ /* 0x002fea000383ffff */
[----:B------:R-:W-:Y:S05]  /*7dd0*/  BRA `(.L_x_223) ;  /* 0xffffffec00f07947 */ /* 0x000fea000383ffff */
.L_x_189:
[----:B0-----:R0:W1:Y:S02]  /*7de0*/  SYNCS.PHASECHK.TRANS64.TRYWAIT P0, [R6+URZ], R3 ;  /* 0x00000003060075a7 */ /* 0x001064000800017f */
[----:B-1----:R-:W-:Y:S05]  /*7df0*/  @!P0 NANOSLEEP.SYNCS 0x989680 ;  /* 0x009896800000895d */ /* 0x002fea0003900000 */
[----:B------:R-:W1:Y:S02]  /*7e00*/  @!P0 SYNCS.PHASECHK.TRANS64 P0, [R6+URZ], R3 ;  /* 0x00000003060085a7 */ /* 0x000e64000800007f */
[----:B-1----:R-:W-:Y:S05]  /*7e10*/  @!P0 BRA `(.L_x_189) ;  /* 0xfffffffc00f08947 */ /* 0x002fea000383ffff */
[----:B------:R-:W-:Y:S05]  /*7e20*/  BRA `(.L_x_224) ;  /* 0xfffffff000007947 */ /* 0x000fea000383ffff */
.L_x_190:
[----:B0-----:R0:W1:Y:S02]  /*7e30*/  SYNCS.PHASECHK.TRANS64.TRYWAIT P0, [R7+URZ], R4 ;  /* 0x00000004070075a7 */ /* 0x001064000800017f */
[----:B-1----:R-:W-:Y:S05]  /*7e40*/  @!P0 NANOSLEEP.SYNCS 0x989680 ;  /* 0x009896800000895d */ /* 0x002fea0003900000 */
[----:B------:R-:W1:Y:S02]  /*7e50*/  @!P0 SYNCS.PHASECHK.TRANS64 P0, [R7+URZ], R4 ;  /* 0x00000004070085a7 */ /* 0x000e64000800007f */
[----:B-1----:R-:W-:Y:S05]  /*7e60*/  @!P0 BRA `(.L_x_190) ;  /* 0xfffffffc00f08947 */ /* 0x002fea000383ffff */
[----:B------:R-:W-:Y:S05]  /*7e70*/  BRA `(.L_x_225) ;  /* 0xfffffff000107947 */ /* 0x000fea000383ffff */
.L_x_191:
[----:B0-----:R0:W1:Y:S02]  /*7e80*/  SYNCS.PHASECHK.TRANS64.TRYWAIT P0, [R6+URZ], R3 ;  /* 0x00000003060075a7 */ /* 0x001064000800017f */
[----:B-1----:R-:W-:Y:S05]  /*7e90*/  @!P0 NANOSLEEP.SYNCS 0x989680 ;  /* 0x009896800000895d */ /* 0x002fea0003900000 */
[----:B------:R-:W1:Y:S02]  /*7ea0*/  @!P0 SYNCS.PHASECHK.TRANS64 P0, [R6+URZ], R3 ;  /* 0x00000003060085a7 */ /* 0x000e64000800007f */
[----:B-1----:R-:W-:Y:S05]  /*7eb0*/  @!P0 BRA `(.L_x_191) ;  /* 0xfffffffc00f08947 */ /* 0x002fea000383ffff */
[----:B------:R-:W-:Y:S05]  /*7ec0*/  BRA `(.L_x_226) ;  /* 0xfffffff000207947 */ /* 0x000fea000383ffff */
.L_x_192:
[----:B0-----:R0:W1:Y:S02]  /*7ed0*/  SYNCS.PHASECHK.TRANS64.TRYWAIT P0, [R7+URZ], R4 ;  /* 0x00000004070075a7 */ /* 0x001064000800017f */
[----:B-1----:R-:W-:Y:S05]  /*7ee0*/  @!P0 NANOSLEEP.SYNCS 0x989680 ;  /* 0x009896800000895d */ /* 0x002fea0003900000 */
[----:B------:R-:W1:Y:S02]  /*7ef0*/  @!P0 SYNCS.PHASECHK.TRANS64 P0, [R7+URZ], R4 ;  /* 0x00000004070085a7 */ /* 0x000e64000800007f */
[----:B-1----:R-:W-:Y:S05]  /*7f00*/  @!P0 BRA `(.L_x_192) ;  /* 0xfffffffc00f08947 */ /* 0x002fea000383ffff */
[----:B------:R-:W-:Y:S05]  /*7f10*/  BRA `(.L_x_227) ;  /* 0xfffffff000307947 */ /* 0x000fea000383ffff */
.L_x_193:
[----:B0-----:R0:W1:Y:S02]  /*7f20*/  SYNCS.PHASECHK.TRANS64.TRYWAIT P0, [R6+URZ], R3 ;  /* 0x00000003060075a7 */ /* 0x001064000800017f */
[----:B-1----:R-:W-:Y:S05]  /*7f30*/  @!P0 NANOSLEEP.SYNCS 0x989680 ;  /* 0x009896800000895d */ /* 0x002fea0003900000 */
[----:B------:R-:W1:Y:S02]  /*7f40*/  @!P0 SYNCS.PHASECHK.TRANS64 P0, [R6+URZ], R3 ;  /* 0x00000003060085a7 */ /* 0x000e64000800007f */
[----:B-1----:R-:W-:Y:S05]  /*7f50*/  @!P0 BRA `(.L_x_193) ;  /* 0xfffffffc00f08947 */ /* 0x002fea000383ffff */
[----:B------:R-:W-:Y:S05]  /*7f60*/  BRA `(.L_x_228) ;  /* 0xfffffff000407947 */ /* 0x000fea000383ffff */
.L_x_194:
[----:B0-----:R0:W1:Y:S02]  /*7f70*/  SYNCS.PHASECHK.TRANS64.TRYWAIT P0, [R7+URZ], R4 ;  /* 0x00000004070075a7 */ /* 0x001064000800017f */
[----:B-1----:R-:W-:Y:S05]  /*7f80*/  @!P0 NANOSLEEP.SYNCS 0x989680 ;  /* 0x009896800000895d */ /* 0x002fea0003900000 */
[----:B------:R-:W1:Y:S02]  /*7f90*/  @!P0 SYNCS.PHASECHK.TRANS64 P0, [R7+URZ], R4 ;  /* 0x00000004070085a7 */ /* 0x000e64000800007f */
[----:B-1----:R-:W-:Y:S05]  /*7fa0*/  @!P0 BRA `(.L_x_194) ;  /* 0xfffffffc00f08947 */ /* 0x002fea000383ffff */
[----:B------:R-:W-:Y:S05]  /*7fb0*/  BRA `(.L_x_229) ;  /* 0xfffffff000507947 */ /* 0x000fea000383ffff */
.L_x_195:
[----:B0-----:R0:W1:Y:S02]  /*7fc0*/  SYNCS.PHASECHK.TRANS64.TRYWAIT P0, [R6+URZ], R3 ;  /* 0x00000003060075a7 */ /* 0x001064000800017f */
[----:B-1----:R-:W-:Y:S05]  /*7fd0*/  @!P0 NANOSLEEP.SYNCS 0x989680 ;  /* 0x009896800000895d */ /* 0x002fea0003900000 */
[----:B------:R-:W1:Y:S02]  /*7fe0*/  @!P0 SYNCS.PHASECHK.TRANS64 P0, [R6+URZ], R3 ;  /* 0x00000003060085a7 */ /* 0x000e64000800007f */
[----:B-1----:R-:W-:Y:S05]  /*7ff0*/  @!P0 BRA `(.L_x_195) ;  /* 0xfffffffc00f08947 */ /* 0x002fea000383ffff */
[----:B------:R-:W-:Y:S05]  /*8000*/  BRA `(.L_x_230) ;  /* 0xfffffff000607947 */ /* 0x000fea000383ffff */
.L_x_196:
[----:B0-----:R0:W1:Y:S02]  /*8010*/  SYNCS.PHASECHK.TRANS64.TRYWAIT P0, [R7+URZ], R4 ;  /* 0x00000004070075a7 */ /* 0x001064000800017f */
[----:B-1----:R-:W-:Y:S05]  /*8020*/  @!P0 NANOSLEEP.SYNCS 0x989680 ;  /* 0x009896800000895d */ /* 0x002fea0003900000 */
[----:B------:R-:W1:Y:S02]  /*8030*/  @!P0 SYNCS.PHASECHK.TRANS64 P0, [R7+URZ], R4 ;  /* 0x00000004070085a7 */ /* 0x000e64000800007f */
[----:B-1----:R-:W-:Y:S05]  /*8040*/  @!P0 BRA `(.L_x_196) ;  /* 0xfffffffc00f08947 */ /* 0x002fea000383ffff */
[----:B------:R-:W-:Y:S05]  /*8050*/  BRA `(.L_x_231) ;  /* 0xfffffff000707947 */ /* 0x000fea000383ffff */
.L_x_197:
[----:B0-----:R0:W1:Y:S02]  /*8060*/  SYNCS.PHASECHK.TRANS64.TRYWAIT P0, [R6+URZ], R3 ;  /* 0x00000003060075a7 */ /* 0x001064000800017f */
[----:B-1----:R-:W-:Y:S05]  /*8070*/  @!P0 NANOSLEEP.SYNCS 0x989680 ;  /* 0x009896800000895d */ /* 0x002fea0003900000 */
[----:B------:R-:W1:Y:S02]  /*8080*/  @!P0 SYNCS.PHASECHK.TRANS64 P0, [R6+URZ], R3 ;  /* 0x00000003060085a7 */ /* 0x000e64000800007f */
[----:B-1----:R-:W-:Y:S05]  /*8090*/  @!P0 BRA `(.L_x_197) ;  /* 0xfffffffc00f08947 */ /* 0x002fea000383ffff */
[----:B------:R-:W-:Y:S05]  /*80a0*/  BRA `(.L_x_232) ;  /* 0xfffffff000807947 */ /* 0x000fea000383ffff */
.L_x_198:
[----:B0-----:R0:W1:Y:S02]  /*80b0*/  SYNCS.PHASECHK.TRANS64.TRYWAIT P0, [R7+URZ], R4 ;  /* 0x00000004070075a7 */ /* 0x001064000800017f */
[----:B-1----:R-:W-:Y:S05]  /*80c0*/  @!P0 NANOSLEEP.SYNCS 0x989680 ;  /* 0x009896800000895d */ /* 0x002fea0003900000 */
[----:B------:R-:W1:Y:S02]  /*80d0*/  @!P0 SYNCS.PHASECHK.TRANS64 P0, [R7+URZ], R4 ;  /* 0x00000004070085a7 */ /* 0x000e64000800007f */
[----:B-1----:R-:W-:Y:S05]  /*80e0*/  @!P0 BRA `(.L_x_198) ;  /* 0xfffffffc00f08947 */ /* 0x002fea000383ffff */
[----:B------:R-:W-:Y:S05]  /*80f0*/  BRA `(.L_x_233) ;  /* 0xfffffff000907947 */ /* 0x000fea000383ffff */
.L_x_199:
[----:B0-----:R0:W1:Y:S02]  /*8100*/  SYNCS.PHASECHK.TRANS64.TRYWAIT P0, [R6+URZ], R3 ;  /* 0x00000003060075a7 */ /* 0x001064000800017f */
[----:B-1----:R-:W-:Y:S05]  /*8110*/  @!P0 NANOSLEEP.SYNCS 0x989680 ;  /* 0x009896800000895d */ /* 0x002fea0003900000 */
[----:B------:R-:W1:Y:S02]  /*8120*/  @!P0 SYNCS.PHASECHK.TRANS64 P0, [R6+URZ], R3 ;  /* 0x00000003060085a7 */ /* 0x000e64000800007f */
[----:B-1----:R-:W-:Y:S05]  /*8130*/  @!P0 BRA `(.L_x_199) ;  /* 0xfffffffc00f08947 */ /* 0x002fea000383ffff */
[----:B------:R-:W-:Y:S05]  /*8140*/  BRA `(.L_x_234) ;  /* 0xfffffff000a07947 */ /* 0x000fea000383ffff */
.L_x_200:
[----:B0-----:R0:W1:Y:S02]  /*8150*/  SYNCS.PHASECHK.TRANS64.TRYWAIT P0, [R7+URZ], R4 ;  /* 0x00000004070075a7 */ /* 0x001064000800017f */
[----:B-1----:R-:W-:Y:S05]  /*8160*/  @!P0 NANOSLEEP.SYNCS 0x989680 ;  /* 0x009896800000895d */ /* 0x002fea0003900000 */
[----:B------:R-:W1:Y:S02]  /*8170*/  @!P0 SYNCS.PHASECHK.TRANS64 P0, [R7+URZ], R4 ;  /* 0x00000004070085a7 */ /* 0x000e64000800007f */
[----:B-1----:R-:W-:Y:S05]  /*8180*/  @!P0 BRA `(.L_x_200) ;  /* 0xfffffffc00f08947 */ /* 0x002fea000383ffff */
[----:B------:R-:W-:Y:S05]  /*8190*/  BRA `(.L_x_235) ;  /* 0xfffffff000b07947 */ /* 0x000fea000383ffff */
.L_x_201:
[----:B0-----:R0:W1:Y:S02]  /*81a0*/  SYNCS.PHASECHK.TRANS64.TRYWAIT P0, [R6+URZ], R3 ;  /* 0x00000003060075a7 */ /* 0x001064000800017f */
[----:B-1----:R-:W-:Y:S05]  /*81b0*/  @!P0 NANOSLEEP.SYNCS 0x989680 ;  /* 0x009896800000895d */ /* 0x002fea0003900000 */
[----:B------:R-:W1:Y:S02]  /*81c0*/  @!P0 SYNCS.PHASECHK.TRANS64 P0, [R6+URZ], R3 ;  /* 0x00000003060085a7 */ /* 0x000e64000800007f */
[----:B-1----:R-:W-:Y:S05]  /*81d0*/  @!P0 BRA `(.L_x_201) ;  /* 0xfffffffc00f08947 */ /* 0x002fea000383ffff */
[----:B------:R-:W-:Y:S05]  /*81e0*/  BRA `(.L_x_236) ;  /* 0xfffffff000c07947 */ /* 0x000fea000383ffff */
.L_x_202:
[----:B0-----:R0:W1:Y:S02]  /*81f0*/  SYNCS.PHASECHK.TRANS64.TRYWAIT P0, [R7+URZ], R4 ;  /* 0x00000004070075a7 */ /* 0x001064000800017f */
[----:B-1----:R-:W-:Y:S05]  /*8200*/  @!P0 NANOSLEEP.SYNCS 0x989680 ;  /* 0x009896800000895d */ /* 0x002fea0003900000 */
[----:B------:R-:W1:Y:S02]  /*8210*/  @!P0 SYNCS.PHASECHK.TRANS64 P0, [R7+URZ], R4 ;  /* 0x00000004070085a7 */ /* 0x000e64000800007f */
[----:B-1----:R-:W-:Y:S05]  /*8220*/  @!P0 BRA `(.L_x_202) ;  /* 0xfffffffc00f08947 */ /* 0x002fea000383ffff */
[----:B------:R-:W-:Y:S05]  /*8230*/  BRA `(.L_x_237) ;  /* 0xfffffff000d07947 */ /* 0x000fea000383ffff */
.L_x_203:
[----:B0-----:R0:W1:Y:S02]  /*8240*/  SYNCS.PHASECHK.TRANS64.TRYWAIT P0, [R6+URZ], R3 ;  /* 0x00000003060075a7 */ /* 0x001064000800017f */
[----:B-1----:R-:W-:Y:S05]  /*8250*/  @!P0 NANOSLEEP.SYNCS 0x989680 ;  /* 0x009896800000895d */ /* 0x002fea0003900000 */
[----:B------:R-:W1:Y:S02]  /*8260*/  @!P0 SYNCS.PHASECHK.TRANS64 P0, [R6+URZ], R3 ;  /* 0x00000003060085a7 */ /* 0x000e64000800007f */
[----:B-1----:R-:W-:Y:S05]  /*8270*/  @!P0 BRA `(.L_x_203) ;  /* 0xfffffffc00f08947 */ /* 0x002fea000383ffff */
[----:B------:R-:W-:Y:S05]  /*8280*/  BRA `(.L_x_238) ;  /* 0xfffffff000e07947 */ /* 0x000fea000383ffff */
.L_x_204:
[----:B0-----:R0:W1:Y:S02]  /*8290*/  SYNCS.PHASECHK.TRANS64.TRYWAIT P0, [R7+URZ], R4 ;  /* 0x00000004070075a7 */ /* 0x001064000800017f */
[----:B-1----:R-:W-:Y:S05]  /*82a0*/  @!P0 NANOSLEEP.SYNCS 0x989680 ;  /* 0x009896800000895d */ /* 0x002fea0003900000 */
[----:B------:R-:W1:Y:S02]  /*82b0*/  @!P0 SYNCS.PHASECHK.TRANS64 P0, [R7+URZ], R4 ;  /* 0x00000004070085a7 */ /* 0x000e64000800007f */
[----:B-1----:R-:W-:Y:S05]  /*82c0*/  @!P0 BRA `(.L_x_204) ;  /* 0xfffffffc00f08947 */ /* 0x002fea000383ffff */
[----:B------:R-:W-:Y:S05]  /*82d0*/  BRA `(.L_x_239) ;  /* 0xfffffff000f07947 */ /* 0x000fea000383ffff */
.L_x_205:
[----:B0-----:R0:W1:Y:S02]  /*82e0*/  SYNCS.PHASECHK.TRANS64.TRYWAIT P0, [R6+URZ], R3 ;  /* 0x00000003060075a7 */ /* 0x001064000800017f */
[----:B-1----:R-:W-:Y:S05]  /*82f0*/  @!P0 NANOSLEEP.SYNCS 0x989680 ;  /* 0x009896800000895d */ /* 0x002fea0003900000 */
[----:B------:R-:W1:Y:S02]  /*8300*/  @!P0 SYNCS.PHASECHK.TRANS64 P0, [R6+URZ], R3 ;  /* 0x00000003060085a7 */ /* 0x000e64000800007f */
[----:B-1----:R-:W-:Y:S05]  /*8310*/  @!P0 BRA `(.L_x_205) ;  /* 0xfffffffc00f08947 */ /* 0x002fea000383ffff */
[----:B------:R-:W-:Y:S05]  /*8320*/  BRA `(.L_x_240) ;  /* 0xfffffff400007947 */ /* 0x000fea000383ffff */
.L_x_206:
[----:B0-----:R0:W1:Y:S02]  /*8330*/  SYNCS.PHASECHK.TRANS64.TRYWAIT P0, [R7+URZ], R4 ;  /* 0x00000004070075a7 */ /* 0x001064000800017f */
[----:B-1----:R-:W-:Y:S05]  /*8340*/  @!P0 NANOSLEEP.SYNCS 0x989680 ;  /* 0x009896800000895d */ /* 0x002fea0003900000 */
[----:B------:R-:W1:Y:S02]  /*8350*/  @!P0 SYNCS.PHASECHK.TRANS64 P0, [R7+URZ], R4 ;  /* 0x00000004070085a7 */ /* 0x000e64000800007f */
[----:B-1----:R-:W-:Y:S05]  /*8360*/  @!P0 BRA `(.L_x_206) ;  /* 0xfffffffc00f08947 */ /* 0x002fea000383ffff */
[----:B------:R-:W-:Y:S05]  /*8370*/  BRA `(.L_x_241) ;  /* 0xfffffff400107947 */ /* 0x000fea000383ffff */
.L_x_207:
[----:B0-----:R0:W1:Y:S02]  /*8380*/  SYNCS.PHASECHK.TRANS64.TRYWAIT P0, [R6+URZ], R3 ;  /* 0x00000003060075a7 */ /* 0x001064000800017f */
[----:B-1----:R-:W-:Y:S05]  /*8390*/  @!P0 NANOSLEEP.SYNCS 0x989680 ;  /* 0x009896800000895d */ /* 0x002fea0003900000 */
[----:B------:R-:W1:Y:S02]  /*83a0*/  @!P0 SYNCS.PHASECHK.TRANS64 P0, [R6+URZ], R3 ;  /* 0x00000003060085a7 */ /* 0x000e64000800007f */
[----:B-1----:R-:W-:Y:S05]  /*83b0*/  @!P0 BRA `(.L_x_207) ;  /* 0xfffffffc00f08947 */ /* 0x002fea000383ffff */
[----:B------:R-:W-:Y:S05]  /*83c0*/  BRA `(.L_x_242) ;  /* 0xfffffff400207947 */ /* 0x000fea000383ffff */
.L_x_208:
[----:B0-----:R0:W1:Y:S02]  /*83d0*/  SYNCS.PHASECHK.TRANS64.TRYWAIT P0, [R7+URZ], R4 ;  /* 0x00000004070075a7 */ /* 0x001064000800017f */
[----:B-1----:R-:W-:Y:S05]  /*83e0*/  @!P0 NANOSLEEP.SYNCS 0x989680 ;  /* 0x009896800000895d */ /* 0x002fea0003900000 */
[----:B------:R-:W1:Y:S02]  /*83f0*/  @!P0 SYNCS.PHASECHK.TRANS64 P0, [R7+URZ], R4 ;  /* 0x00000004070085a7 */ /* 0x000e64000800007f */
[----:B-1----:R-:W-:Y:S05]  /*8400*/  @!P0 BRA `(.L_x_208) ;  /* 0xfffffffc00f08947 */ /* 0x002fea000383ffff */
[----:B------:R-:W-:Y:S05]  /*8410*/  BRA `(.L_x_243) ;  /* 0xfffffff400307947 */ /* 0x000fea000383ffff */
.L_x_209:
[----:B0-----:R0:W1:Y:S02]  /*8420*/  SYNCS.PHASECHK.TRANS64.TRYWAIT P0, [R6+URZ], R3 ;  /* 0x00000003060075a7 */ /* 0x001064000800017f */
[----:B-1----:R-:W-:Y:S05]  /*8430*/  @!P0 NANOSLEEP.SYNCS 0x989680 ;  /* 0x009896800000895d */ /* 0x002fea0003900000 */
[----:B------:R-:W1:Y:S02]  /*8440*/  @!P0 SYNCS.PHASECHK.TRANS64 P0, [R6+URZ], R3 ;  /* 0x00000003060085a7 */ /* 0x000e64000800007f */
[----:B-1----:R-:W-:Y:S05]  /*8450*/  @!P0 BRA `(.L_x_209) ;  /* 0xfffffffc00f08947 */ /* 0x002fea000383ffff */
[----:B------:R-:W-:Y:S05]  /*8460*/  BRA `(.L_x_244) ;  /* 0xfffffff400407947 */ /* 0x000fea000383ffff */
.L_x_210:
[----:B-1----:R1:W2:Y:S02]  /*8470*/  SYNCS.PHASECHK.TRANS64.TRYWAIT P0, [R7+URZ], R4 ;  /* 0x00000004070075a7 */ /* 0x0022a4000800017f */
[----:B--2---:R-:W-:Y:S05]  /*8480*/  @!P0 NANOSLEEP.SYNCS 0x989680 ;  /* 0x009896800000895d */ /* 0x004fea0003900000 */
[----:B------:R-:W2:Y:S02]  /*8490*/  @!P0 SYNCS.PHASECHK.TRANS64 P0, [R7+URZ], R4 ;  /* 0x00000004070085a7 */ /* 0x000ea4000800007f */
[----:B--2---:R-:W-:Y:S05]  /*84a0*/  @!P0 BRA `(.L_x_210) ;  /* 0xfffffffc00f08947 */ /* 0x004fea000383ffff */
[----:B------:R-:W-:Y:S05]  /*84b0*/  BRA `(.L_x_245) ;  /* 0xfffffff400487947 */ /* 0x000fea000383ffff */
.L_x_246:
[----:B------:R-:W-:-:S00]  /*84c0*/  BRA `(.L_x_246) ;  /* 0xfffffffc00fc7947 */ /* 0x000fc0000383ffff */
[----:B------:R-:W-:-:S00]  /*84d0*/  NOP ;  /* 0x0000000000007918 */ /* 0x000fc00000000000 */
        /* <DEDUP_REMOVED lines=10> */
.L_x_247:


//--------------------- .nv.global.init           --------------------------
	.section	.nv.global.init,"aw",@progbits
.nv.global.init:
	.type		$str$22,@object
	.size		$str$22,($str$23 - $str$22)
$str$22:
        /*0000*/ 	.byte	0x6b, 0x5f, 0x74, 0x69, 0x6c, 0x65, 0x5f, 0x63, 0x6f, 0x75, 0x6e, 0x74, 0x20, 0x3e, 0x3d, 0x20
        /*0010*/ 	.byte	0x31, 0x00
	.type		$str$23,@object
	.size		$str$23,(__unnamed_1 - $str$23)
$str$23:
        /*0012*/ 	.byte	0x2f, 0x74, 0x6d, 0x70, 0x2f, 0x63, 0x75, 0x74, 0x6c, 0x61, 0x73, 0x73, 0x5f, 0x73, 0x77, 0x65
        /*0022*/ 	.byte	0x65, 0x70, 0x5f, 0x73, 0x72, 0x63, 0x2f, 0x69, 0x6e, 0x63, 0x6c, 0x75, 0x64, 0x65, 0x2f, 0x63
        /*0032*/ 	.byte	0x75, 0x74, 0x6c, 0x61, 0x73, 0x73, 0x2f, 0x67, 0x65, 0x6d, 0x6d, 0x2f, 0x63, 0x6f, 0x6c, 0x6c
        /*0042*/ 	.byte	0x65, 0x63, 0x74, 0x69, 0x76, 0x65, 0x2f, 0x73, 0x6d, 0x39, 0x30, 0x5f, 0x6d, 0x6d, 0x61, 0x5f
        /*0052*/ 	.byte	0x74, 0x6d, 0x61, 0x5f, 0x67, 0x6d, 0x6d, 0x61, 0x5f, 0x73, 0x73, 0x5f, 0x77, 0x61, 0x72, 0x70
        /*0062*/ 	.byte	0x73, 0x70, 0x65, 0x63, 0x69, 0x61, 0x6c, 0x69, 0x7a, 0x65, 0x64, 0x2e, 0x68, 0x70, 0x70, 0x00
	.type		__unnamed_1,@object
	.size		__unnamed_1,(.L_0 - __unnamed_1)
__unnamed_1:
        /*0072*/ 	.byte	0x76, 0x6f, 0x69, 0x64, 0x20, 0x63, 0x75, 0x74, 0x6c, 0x61, 0x73, 0x73, 0x3a, 0x3a, 0x67, 0x65
        /* <DEDUP_REMOVED lines=172> */
.L_0:


//--------------------- .nv.shared._ZN7cutlass13device_kernelINS_4gemm6kernel13GemmUniversalIN4cute5tupleIJiiiiEEENS1_10collective13CollectiveMmaINS1_34MainloopSm90TmaGmmaWarpSpecializedILi28ENS5_IJNS4_1CILi1EEESB_SB_EEENS1_35KernelTmaWarpSpecializedCooperativeEEENS5_IJNSA_ILi128EEESF_NSA_ILi32EEEEEEaNS5_IJlSB_lEEEaSI_NS4_8TiledMMAINS4_8MMA_AtomIJNS4_4SM904GMMA27MMA_64x128x32_S32S8S8_SS_TNEEEENS4_6LayoutINS5_IJNSA_ILi2EEESB_SB_EEENS5_IJSB_NSA_ILi0EEESS_EEEEENS5_IJNS4_10UnderscoreESV_SV_EEEEENS4_13SM90_TMA_LOADENS4_14ComposedLayoutINS4_7SwizzleILi1ELi4ELi3EEENS4_18smem_ptr_flag_bitsILi8EEENSP_INS5_IJNSA_ILi8EEESG_EEENS5_IJSG_SB_EEEEEEEvNS4_8identityESY_S18_vS19_EENS_8epilogue10collective6detail29Sm90TmaWarpSpecializedAdapterINS1C_15DefaultEpilogueIaSI_SI_NS1B_6thread17LinearCombinationIaLi1EiiLNS1G_9ScaleType4KindE0ELNS_15FloatRoundStyleE2EaEENS1_15EpilogueDefaultEEEEEvvEEEEvNT_6ParamsE --------------------------
	.section	.nv.shared._ZN7cutlass13device_kernelINS_4gemm6kernel13GemmUniversalIN4cute5tupleIJiiiiEEENS1_10collective13CollectiveMmaINS1_34MainloopSm90TmaGmmaWarpSpecializedILi28ENS5_IJNS4_1CILi1EEESB_SB_EEENS1_35KernelTmaWarpSpecializedCooperativeEEENS5_IJNSA_ILi128EEESF_NSA_ILi32EEEEEEaNS5_IJlSB_lEEEaSI_NS4_8TiledMMAINS4_8MMA_AtomIJNS4_4SM904GMMA27MMA_64x128x32_S32S8S8_SS_TNEEEENS4_6LayoutINS5_IJNSA_ILi2EEESB_SB_EEENS5_IJSB_NSA_ILi0EEESS_EEEEENS5_IJNS4_10UnderscoreESV_SV_EEEEENS4_13SM90_TMA_LOADENS4_14ComposedLayoutINS4_7SwizzleILi1ELi4ELi3EEENS4_18smem_ptr_flag_bitsILi8EEENSP_INS5_IJNSA_ILi8EEESG_EEENS5_IJSG_SB_EEEEEEEvNS4_8identityESY_S18_vS19_EENS_8epilogue10collective6detail29Sm90TmaWarpSpecializedAdapterINS1C_15DefaultEpilogueIaSI_SI_NS1B_6thread17LinearCombinationIaLi1EiiLNS1G_9ScaleType4KindE0ELNS_15FloatRoundStyleE2EaEENS1_15EpilogueDefaultEEEEEvvEEEEvNT_6ParamsE,"aw",@nobits
	.sectionflags	@""
	.align	16
	.zero		1024


//--------------------- .nv.shared.reserved.0     --------------------------
	.section	.nv.shared.reserved.0,"aw",@nobits
	.weak		__nv_reservedSMEM_offset_0_alias
	.size		__nv_reservedSMEM_offset_0_alias, 0, 0
	.other		__nv_reservedSMEM_offset_0_alias,@"STO_CUDA_RESERVED_SHARED STV_DEFAULT"
__nv_reservedSMEM_offset_0_alias:
	.zero		0


//--------------------- .nv.global                --------------------------
	.section	.nv.global,"aw",@nobits
.nv.global:
	.type		_ZN39_INTERNAL_4cdaec9a_4_k_cu_66df5113_77554cute1_E,@object
	.size		_ZN39_INTERNAL_4cdaec9a_4_k_cu_66df5113_77554cute1_E,(_ZN39_INTERNAL_4cdaec9a_4_k_cu_66df5113_77554cuda3std3__45__cpo6cbeginE - _ZN39_INTERNAL_4cdaec9a_4_k_cu_66df5113_77554cute1_E)
_ZN39_INTERNAL_4cdaec9a_4_k_cu_66df5113_77554cute1_E:
	.zero		1
	.type		_ZN39_INTERNAL_4cdaec9a_4_k_cu_66df5113_77554cuda3std3__45__cpo6cbeginE,@object
	.size		_ZN39_INTERNAL_4cdaec9a_4_k_cu_66df5113_77554cuda3std3__45__cpo6cbeginE,(_ZN39_INTERNAL_4cdaec9a_4_k_cu_66df5113_77554cuda3std3__48in_placeE - _ZN39_INTERNAL_4cdaec9a_4_k_cu_66df5113_77554cuda3std3__45__cpo6cbeginE)
_ZN39_INTERNAL_4cdaec9a_4_k_cu_66df5113_77554cuda3std3__45__cpo6cbeginE:
	.zero		1
	.type		_ZN39_INTERNAL_4cdaec9a_4_k_cu_66df5113_77554cuda3std3__48in_placeE,@object
	.size		_ZN39_INTERNAL_4cdaec9a_4_k_cu_66df5113_77554cuda3std3__48in_placeE,(_ZN39_INTERNAL_4cdaec9a_4_k_cu_66df5113_77554cuda3std6ranges3__45__cpo9iter_moveE - _ZN39_INTERNAL_4cdaec9a_4_k_cu_66df5113_77554cuda3std3__48in_placeE)
_ZN39_INTERNAL_4cdaec9a_4_k_cu_66df5113_77554cuda3std3__48in_placeE:
	.zero		1
	.type		_ZN39_INTERNAL_4cdaec9a_4_k_cu_66df5113_77554cuda3std6ranges3__45__cpo9iter_moveE,@object
	.size		_ZN39_INTERNAL_4cdaec9a_4_k_cu_66df5113_77554cuda3std6ranges3__45__cpo9iter_moveE,(_ZN39_INTERNAL_4cdaec9a_4_k_cu_66df5113_77554cuda3std3__45__cpo5beginE - _ZN39_INTERNAL_4cdaec9a_4_k_cu_66df5113_77554cuda3std6ranges3__45__cpo9iter_moveE)
_ZN39_INTERNAL_4cdaec9a_4_k_cu_66df5113_77554cuda3std6ranges3__45__cpo9iter_moveE:
	.zero		1
	.type		_ZN39_INTERNAL_4cdaec9a_4_k_cu_66df5113_77554cuda3std3__45__cpo5beginE,@object
	.size		_ZN39_INTERNAL_4cdaec9a_4_k_cu_66df5113_77554cuda3std3__45__cpo5beginE,(_ZN39_INTERNAL_4cdaec9a_4_k_cu_66df5113_77554cuda3std3__441_GLOBAL__N__4cdaec9a_4_k_cu_66df5113_77556ignoreE - _ZN39_INTERNAL_4cdaec9a_4_k_cu_66df5113_77554cuda3std3__45__cpo5beginE)
_ZN39_INTERNAL_4cdaec9a_4_k_cu_66df5113_77554cuda3std3__45__cpo5beginE:
	.zero		1
	.type		_ZN39_INTERNAL_4cdaec9a_4_k_cu_66df5113_77554cuda3std3__441_GLOBAL__N__4cdaec9a_4_k_cu_66df5113_77556ignoreE,@object
	.size		_ZN39_INTERNAL_4cdaec9a_4_k_cu_66df5113_77554cuda3std3__441_GLOBAL__N__4cdaec9a_4_k_cu_66df5113_77556ignoreE,(_ZN39_INTERNAL_4cdaec9a_4_k_cu_66df5113_77554cute7productE - _ZN39_INTERNAL_4cdaec9a_4_k_cu_66df5113_77554cuda3std3__441_GLOBAL__N__4cdaec9a_4_k_cu_66df5113_77556ignoreE)
_ZN39_INTERNAL_4cdaec9a_4_k_cu_66df5113_77554cuda3std3__441_GLOBAL__N__4cdaec9a_4_k_cu_66df5113_77556ignoreE:
	.zero		1
	.type		_ZN39_INTERNAL_4cdaec9a_4_k_cu_66df5113_77554cute7productE,@object
	.size		_ZN39_INTERNAL_4cdaec9a_4_k_cu_66df5113_77554cute7productE,(_ZN39_INTERNAL_4cdaec9a_4_k_cu_66df5113_77554cuda3std3__45__cpo3endE - _ZN39_INTERNAL_4cdaec9a_4_k_cu_66df5113_77554cute7productE)
_ZN39_INTERNAL_4cdaec9a_4_k_cu_66df5113_77554cute7productE:
	.zero		1
	.type		_ZN39_INTERNAL_4cdaec9a_4_k_cu_66df5113_77554cuda3std3__45__cpo3endE,@object
	.size		_ZN39_INTERNAL_4cdaec9a_4_k_cu_66df5113_77554cuda3std3__45__cpo3endE,(_ZN39_INTERNAL_4cdaec9a_4_k_cu_66df5113_77554cuda3std3__419piecewise_constructE - _ZN39_INTERNAL_4cdaec9a_4_k_cu_66df5113_77554cuda3std3__45__cpo3endE)
_ZN39_INTERNAL_4cdaec9a_4_k_cu_66df5113_77554cuda3std3__45__cpo3endE:
	.zero		1
	.type		_ZN39_INTERNAL_4cdaec9a_4_k_cu_66df5113_77554cuda3std3__419piecewise_constructE,@object
	.size		_ZN39_INTERNAL_4cdaec9a_4_k_cu_66df5113_77554cuda3std3__419piecewise_constructE,(_ZN39_INTERNAL_4cdaec9a_4_k_cu_66df5113_77554cuda3std3__45__cpo4cendE - _ZN39_INTERNAL_4cdaec9a_4_k_cu_66df5113_77554cuda3std3__419piecewise_constructE)
_ZN39_INTERNAL_4cdaec9a_4_k_cu_66df5113_77554cuda3std3__419piecewise_constructE:
	.zero		1
	.type		_ZN39_INTERNAL_4cdaec9a_4_k_cu_66df5113_77554cuda3std3__45__cpo4cendE,@object
	.size		_ZN39_INTERNAL_4cdaec9a_4_k_cu_66df5113_77554cuda3std3__45__cpo4cendE,(_ZN39_INTERNAL_4cdaec9a_4_k_cu_66df5113_77554cuda3std6ranges3__45__cpo4swapE - _ZN39_INTERNAL_4cdaec9a_4_k_cu_66df5113_77554cuda3std3__45__cpo4cendE)
_ZN39_INTERNAL_4cdaec9a_4_k_cu_66df5113_77554cuda3std3__45__cpo4cendE:
	.zero		1
	.type		_ZN39_INTERNAL_4cdaec9a_4_k_cu_66df5113_77554cuda3std6ranges3__45__cpo4swapE,@object
	.size		_ZN39_INTERNAL_4cdaec9a_4_k_cu_66df5113_77554cuda3std6ranges3__45__cpo4swapE,(.L_8 - _ZN39_INTERNAL_4cdaec9a_4_k_cu_66df5113_77554cuda3std6ranges3__45__cpo4swapE)
_ZN39_INTERNAL_4cdaec9a_4_k_cu_66df5113_77554cuda3std6ranges3__45__cpo4swapE:
	.zero		1
.L_8:


//--------------------- .nv.constant0._ZN7cutlass13device_kernelINS_4gemm6kernel13GemmUniversalIN4cute5tupleIJiiiiEEENS1_10collective13CollectiveMmaINS1_34MainloopSm90TmaGmmaWarpSpecializedILi28ENS5_IJNS4_1CILi1EEESB_SB_EEENS1_35KernelTmaWarpSpecializedCooperativeEEENS5_IJNSA_ILi128EEESF_NSA_ILi32EEEEEEaNS5_IJlSB_lEEEaSI_NS4_8TiledMMAINS4_8MMA_AtomIJNS4_4SM904GMMA27MMA_64x128x32_S32S8S8_SS_TNEEEENS4_6LayoutINS5_IJNSA_ILi2EEESB_SB_EEENS5_IJSB_NSA_ILi0EEESS_EEEEENS5_IJNS4_10UnderscoreESV_SV_EEEEENS4_13SM90_TMA_LOADENS4_14ComposedLayoutINS4_7SwizzleILi1ELi4ELi3EEENS4_18smem_ptr_flag_bitsILi8EEENSP_INS5_IJNSA_ILi8EEESG_EEENS5_IJSG_SB_EEEEEEEvNS4_8identityESY_S18_vS19_EENS_8epilogue10collective6detail29Sm90TmaWarpSpecializedAdapterINS1C_15DefaultEpilogueIaSI_SI_NS1B_6thread17LinearCombinationIaLi1EiiLNS1G_9ScaleType4KindE0ELNS_15FloatRoundStyleE2EaEENS1_15EpilogueDefaultEEEEEvvEEEEvNT_6ParamsE --------------------------
	.section	.nv.constant0._ZN7cutlass13device_kernelINS_4gemm6kernel13GemmUniversalIN4cute5tupleIJiiiiEEENS1_10collective13CollectiveMmaINS1_34MainloopSm90TmaGmmaWarpSpecializedILi28ENS5_IJNS4_1CILi1EEESB_SB_EEENS1_35KernelTmaWarpSpecializedCooperativeEEENS5_IJNSA_ILi128EEESF_NSA_ILi32EEEEEEaNS5_IJlSB_lEEEaSI_NS4_8TiledMMAINS4_8MMA_AtomIJNS4_4SM904GMMA27MMA_64x128x32_S32S8S8_SS_TNEEEENS4_6LayoutINS5_IJNSA_ILi2EEESB_SB_EEENS5_IJSB_NSA_ILi0EEESS_EEEEENS5_IJNS4_10UnderscoreESV_SV_EEEEENS4_13SM90_TMA_LOADENS4_14ComposedLayoutINS4_7SwizzleILi1ELi4ELi3EEENS4_18smem_ptr_flag_bitsILi8EEENSP_INS5_IJNSA_ILi8EEESG_EEENS5_IJSG_SB_EEEEEEEvNS4_8identityESY_S18_vS19_EENS_8epilogue10collective6detail29Sm90TmaWarpSpecializedAdapterINS1C_15DefaultEpilogueIaSI_SI_NS1B_6thread17LinearCombinationIaLi1EiiLNS1G_9ScaleType4KindE0ELNS_15FloatRoundStyleE2EaEENS1_15EpilogueDefaultEEEEEvvEEEEvNT_6ParamsE,"a",@progbits
	.sectionflags	@""
	.align	4
.nv.constant0._ZN7cutlass13device_kernelINS_4gemm6kernel13GemmUniversalIN4cute5tupleIJiiiiEEENS1_10collective13CollectiveMmaINS1_34MainloopSm90TmaGmmaWarpSpecializedILi28ENS5_IJNS4_1CILi1EEESB_SB_EEENS1_35KernelTmaWarpSpecializedCooperativeEEENS5_IJNSA_ILi128EEESF_NSA_ILi32EEEEEEaNS5_IJlSB_lEEEaSI_NS4_8TiledMMAINS4_8MMA_AtomIJNS4_4SM904GMMA27MMA_64x128x32_S32S8S8_SS_TNEEEENS4_6LayoutINS5_IJNSA_ILi2EEESB_SB_EEENS5_IJSB_NSA_ILi0EEESS_EEEEENS5_IJNS4_10UnderscoreESV_SV_EEEEENS4_13SM90_TMA_LOADENS4_14ComposedLayoutINS4_7SwizzleILi1ELi4ELi3EEENS4_18smem_ptr_flag_bitsILi8EEENSP_INS5_IJNSA_ILi8EEESG_EEENS5_IJSG_SB_EEEEEEEvNS4_8identityESY_S18_vS19_EENS_8epilogue10collective6detail29Sm90TmaWarpSpecializedAdapterINS1C_15DefaultEpilogueIaSI_SI_NS1B_6thread17LinearCombinationIaLi1EiiLNS1G_9ScaleType4KindE0ELNS_15FloatRoundStyleE2EaEENS1_15EpilogueDefaultEEEEEvvEEEEvNT_6ParamsE:
	.zero		1664


//--------------------- SYMBOLS --------------------------

	.type		.nv.reservedSmem.offset0,@object
	.size		.nv.reservedSmem.offset0,0x4
	.type		__assertfail,@function
